def gluon_wgmma(
    a_ptr,
    b_ptr,
    c_ptr,
    M,
    N,
    K,
    stride_am,
    stride_bk,
    stride_cm,
    BLOCK_M: gl.constexpr,
    BLOCK_N: gl.constexpr,
    BLOCK_K: gl.constexpr,
    DTYPE: gl.constexpr,
    A_LAYOUT: gl.constexpr,
    B_LAYOUT: gl.constexpr,
    C_LAYOUT: gl.constexpr,
    B_SHAPE: gl.constexpr,
    TRANS_B: gl.constexpr,
    NUM_BUFFERS: gl.constexpr,
    NUM_WARPS: gl.constexpr,
):
    a_desc = tma.make_tensor_descriptor(
        a_ptr, [M, K], [stride_am, 1], [BLOCK_M, BLOCK_K], A_LAYOUT
    )
    b_desc = tma.make_tensor_descriptor(
        b_ptr,
        [N, K] if TRANS_B else [K, N],
        [stride_bk, 1],
        B_SHAPE,
        B_LAYOUT,
    )
    c_desc = tma.make_tensor_descriptor(
        c_ptr, [M, N], [stride_cm, 1], [BLOCK_M, BLOCK_N], C_LAYOUT
    )

    a_bufs = gl.allocate_shared_memory(
        DTYPE, [NUM_BUFFERS, BLOCK_M, BLOCK_K], A_LAYOUT
    )
    b_bufs = gl.allocate_shared_memory(DTYPE, [NUM_BUFFERS] + B_SHAPE, B_LAYOUT)

    pid_m = gl.program_id(0)
    pid_n = gl.program_id(1)
    off_m = pid_m * BLOCK_M
    off_n = pid_n * BLOCK_N

    mma_layout: gl.constexpr = pick_wgmma_layout(DTYPE, BLOCK_M, BLOCK_N, NUM_WARPS)
    acc = warpgroup_mma_init(
        gl.zeros((BLOCK_M, BLOCK_N), dtype=gl.float32, layout=mma_layout)
    )

    bars = gl.allocate_shared_memory(
        gl.int64, [NUM_BUFFERS, 1], mbarrier.MBarrierLayout()
    )
    for i in gl.static_range(NUM_BUFFERS):
        mbarrier.init(bars.index(i), count=1)
    idx = 0
    phase = 0

    for k in range(0, K, BLOCK_K):
        a = a_bufs.index(idx)
        b = b_bufs.index(idx)
        bar = bars.index(idx)
        mbarrier.expect(bar, a_desc.block_type.nbytes + b_desc.block_type.nbytes)
        tma.async_copy_global_to_shared(a_desc, [off_m, k], bar, a)
        tma.async_copy_global_to_shared(
            b_desc, [off_n, k] if TRANS_B else [k, off_n], bar, b
        )
        mbarrier.wait(bar, phase=phase)

        if TRANS_B:
            b = b.permute((1, 0))
        acc = warpgroup_mma_wait(num_outstanding=0, deps=(acc,))
        acc = warpgroup_mma(a, b, acc, is_async=True)

        idx += 1
        if idx == NUM_BUFFERS:
            idx = 0
            phase ^= 1

    acc = warpgroup_mma_wait(num_outstanding=0, deps=(acc,))
    for i in gl.static_range(NUM_BUFFERS):
        mbarrier.invalidate(bars.index(i))

    c_smem = gl.allocate_shared_memory(DTYPE, [BLOCK_M, BLOCK_N], C_LAYOUT)
    c_smem.store(acc.to(DTYPE))
    fence_async_shared()
    tma.async_copy_shared_to_global(c_desc, [off_m, off_n], c_smem)
    tma.store_wait(pendings=0)

# config = {"BLOCK_K": 128, "BLOCK_M": 256, "BLOCK_N": 256, "arch": "sm_90", "dtype": "bf16", "num_buffers": 2, "num_warps": 4, "trans_b": 1}
# arch = sm_90


// ===== COMPILED SASS (sm_90a) =====

	.target	sm_90a

	.elftype	@"ET_EXEC"


//--------------------- .note.nv.tkinfo           --------------------------
	.section	.note.nv.tkinfo,"",@"SHT_NOTE"
	.sectionflags	@"SHF_NOTE_NV_TKINFO"
	.tkinfo
        /*0018*/ 	.word	0x00000002
        /*0030*/ 	.string	""
        /*0030*/ 	.string	"ptxas"
        /*0030*/ 	.string	"Cuda compilation tools, release 13.0, V13.0.88"
        /*0030*/ 	.string	"Build cuda_13.0.r13.0/compiler.36424714_0"
        /*0030*/ 	.string	"-v  -suppress-debug-info  -lineinfo  -arch sm_90a "



//--------------------- .note.nv.cuinfo           --------------------------
	.section	.note.nv.cuinfo,"",@"SHT_NOTE"
	.sectionflags	@"SHF_NOTE_NV_CUINFO"
        /*0018*/ 	.short	0x0002
        /*001a*/ 	.short	0x005a
        /*001c*/ 	.short	0x0082
	.zero		2


//--------------------- .nv.info                  --------------------------
	.section	.nv.info,"",@"SHT_CUDA_INFO"
	.align	4


	//----- nvinfo : EIATTR_REGCOUNT
	.align		4
        /*0000*/ 	.byte	0x04, 0x2f
        /*0002*/ 	.short	(.L_1 - .L_0)
	.align		4
.L_0:
        /*0004*/ 	.word	index@(gluon_wgmma)
        /*0008*/ 	.word	0x000000ff


	//----- nvinfo : EIATTR_FRAME_SIZE
	.align		4
.L_1:
        /*000c*/ 	.byte	0x04, 0x11
        /*000e*/ 	.short	(.L_3 - .L_2)
	.align		4
.L_2:
        /*0010*/ 	.word	index@(gluon_wgmma)
        /*0014*/ 	.word	0x000008d0


	//----- nvinfo : EIATTR_MIN_STACK_SIZE
	.align		4
.L_3:
        /*0018*/ 	.byte	0x04, 0x12
        /*001a*/ 	.short	(.L_5 - .L_4)
	.align		4
.L_4:
        /*001c*/ 	.word	index@(gluon_wgmma)
        /*0020*/ 	.word	0x000008d0
.L_5:


//--------------------- .nv.compat                --------------------------
	.section	.nv.compat,"",@"SHT_CUDA_COMPAT_INFO"
	.align	4
        /*0000*/ 	.byte	0x02, 0x09, 0x01, 0x00, 0x02, 0x02, 0x04, 0x00, 0x02, 0x05, 0x05, 0x00, 0x03, 0x07, 0x01, 0x01
        /*0010*/ 	.byte	0x02, 0x03, 0x03, 0x00, 0x02, 0x06, 0x01, 0x00, 0x04, 0x0b, 0x08, 0x00, 0x00, 0x00, 0x00, 0x00
        /*0020*/ 	.byte	0x00, 0x00, 0x00, 0x00


//--------------------- .nv.info.gluon_wgmma      --------------------------
	.section	.nv.info.gluon_wgmma,"",@"SHT_CUDA_INFO"
	.sectionflags	@""
	.align	4


	//----- nvinfo : EIATTR_CUDA_API_VERSION
	.align		4
        /*0000*/ 	.byte	0x04, 0x37
        /*0002*/ 	.short	(.L_7 - .L_6)
.L_6:
        /*0004*/ 	.word	0x00000082


	//----- nvinfo : EIATTR_KPARAM_INFO
	.align		4
.L_7:
        /*0008*/ 	.byte	0x04, 0x17
        /*000a*/ 	.short	(.L_9 - .L_8)
.L_8:
        /*000c*/ 	.word	0x00000000
        /*0010*/ 	.short	0x000a
        /*0012*/ 	.short	0x0048
        /*0014*/ 	.byte	0x00, 0xf4, 0x21, 0x00


	//----- nvinfo : EIATTR_KPARAM_INFO
	.align		4
.L_9:
        /*0018*/ 	.byte	0x04, 0x17
        /*001a*/ 	.short	(.L_11 - .L_10)
.L_10:
        /*001c*/ 	.word	0x00000000
        /*0020*/ 	.short	0x0009
        /*0022*/ 	.short	0x0040
        /*0024*/ 	.byte	0x00, 0xf4, 0x21, 0x00


	//----- nvinfo : EIATTR_KPARAM_INFO
	.align		4
.L_11:
        /*0028*/ 	.byte	0x04, 0x17
        /*002a*/ 	.short	(.L_13 - .L_12)
.L_12:
        /*002c*/ 	.word	0x00000000
        /*0030*/ 	.short	0x0008
        /*0032*/ 	.short	0x0038
        /*0034*/ 	.byte	0x00, 0xf0, 0x21, 0x00


	//----- nvinfo : EIATTR_KPARAM_INFO
	.align		4
.L_13:
        /*0038*/ 	.byte	0x04, 0x17
        /*003a*/ 	.short	(.L_15 - .L_14)
.L_14:
        /*003c*/ 	.word	0x00000000
        /*0040*/ 	.short	0x0007
        /*0042*/ 	.short	0x0030
        /*0044*/ 	.byte	0x00, 0xf0, 0x21, 0x00


	//----- nvinfo : EIATTR_KPARAM_INFO
	.align		4
.L_15:
        /*0048*/ 	.byte	0x04, 0x17
        /*004a*/ 	.short	(.L_17 - .L_16)
.L_16:
        /*004c*/ 	.word	0x00000000
        /*0050*/ 	.short	0x0006
        /*0052*/ 	.short	0x0028
        /*0054*/ 	.byte	0x00, 0xf0, 0x21, 0x00


	//----- nvinfo : EIATTR_KPARAM_INFO
	.align		4
.L_17:
        /*0058*/ 	.byte	0x04, 0x17
        /*005a*/ 	.short	(.L_19 - .L_18)
.L_18:
        /*005c*/ 	.word	0x00000000
        /*0060*/ 	.short	0x0005
        /*0062*/ 	.short	0x0020
        /*0064*/ 	.byte	0x00, 0xf0, 0x11, 0x00


	//----- nvinfo : EIATTR_KPARAM_INFO
	.align		4
.L_19:
        /*0068*/ 	.byte	0x04, 0x17
        /*006a*/ 	.short	(.L_21 - .L_20)
.L_20:
        /*006c*/ 	.word	0x00000000
        /*0070*/ 	.short	0x0004
        /*0072*/ 	.short	0x001c
        /*0074*/ 	.byte	0x00, 0xf0, 0x11, 0x00


	//----- nvinfo : EIATTR_KPARAM_INFO
	.align		4
.L_21:
        /*0078*/ 	.byte	0x04, 0x17
        /*007a*/ 	.short	(.L_23 - .L_22)
.L_22:
        /*007c*/ 	.word	0x00000000
        /*0080*/ 	.short	0x0003
        /*0082*/ 	.short	0x0018
        /*0084*/ 	.byte	0x00, 0xf0, 0x11, 0x00


	//----- nvinfo : EIATTR_KPARAM_INFO
	.align		4
.L_23:
        /*0088*/ 	.byte	0x04, 0x17
        /*008a*/ 	.short	(.L_25 - .L_24)
.L_24:
        /*008c*/ 	.word	0x00000000
        /*0090*/ 	.short	0x0002
        /*0092*/ 	.short	0x0010
        /*0094*/ 	.byte	0x00, 0xf4, 0x21, 0x00


	//----- nvinfo : EIATTR_KPARAM_INFO
	.align		4
.L_25:
        /*0098*/ 	.byte	0x04, 0x17
        /*009a*/ 	.short	(.L_27 - .L_26)
.L_26:
        /*009c*/ 	.word	0x00000000
        /*00a0*/ 	.short	0x0001
        /*00a2*/ 	.short	0x0008
        /*00a4*/ 	.byte	0x00, 0xf4, 0x21, 0x00


	//----- nvinfo : EIATTR_KPARAM_INFO
	.align		4
.L_27:
        /*00a8*/ 	.byte	0x04, 0x17
        /*00aa*/ 	.short	(.L_29 - .L_28)
.L_28:
        /*00ac*/ 	.word	0x00000000
        /*00b0*/ 	.short	0x0000
        /*00b2*/ 	.short	0x0000
        /*00b4*/ 	.byte	0x00, 0xf4, 0x21, 0x00


	//----- nvinfo : EIATTR_SPARSE_MMA_MASK
	.align		4
.L_29:
        /*00b8*/ 	.byte	0x03, 0x50
        /*00ba*/ 	.short	0x0000


	//----- nvinfo : EIATTR_MAXREG_COUNT
	.align		4
        /*00bc*/ 	.byte	0x03, 0x1b
        /*00be*/ 	.short	0x00ff


	//----- nvinfo : EIATTR_NUM_BARRIERS
	.align		4
        /*00c0*/ 	.byte	0x02, 0x4c
        /*00c2*/ 	.byte	0x01
	.zero		1


	//----- nvinfo : EIATTR_ANNOTATIONS
	.align		4
        /*00c4*/ 	.byte	0x04, 0x55
        /*00c6*/ 	.short	(.L_31 - .L_30)


	//   ....[0]....
.L_30:
        /*00c8*/ 	.word	0x00000001
        /*00cc*/ 	.byte	0x70, 0x11, 0x00, 0x00, 0x01, 0x00, 0x00, 0x00, 0xc0, 0x12, 0x00, 0x00, 0x01, 0x00, 0x00, 0x00
        /* <DEDUP_REMOVED lines=976> */
        /*3ddc*/ 	.byte	0x20, 0xb9, 0x00, 0x00, 0x01, 0x00, 0x00, 0x00, 0x30, 0xb9, 0x00, 0x00


	//----- nvinfo : EIATTR_MERCURY_ISA_VERSION
	.align		4
.L_31:
        /*3de8*/ 	.byte	0x03, 0x5f
        /*3dea*/ 	.short	0x0101


	//----- nvinfo : EIATTR_INT_WARP_WIDE_INSTR_OFFSETS
	.align		4
        /*3dec*/ 	.byte	0x04, 0x31
        /*3dee*/ 	.short	(.L_33 - .L_32)


	//   ....[0]....
.L_32:
        /*3df0*/ 	.word	0x000012f0


	//   ....[1]....
        /*3df4*/ 	.word	0x00001310


	//   ....[2]....
        /*3df8*/ 	.word	0x000013d0


	//   ....[3]....
        /*3dfc*/ 	.word	0x00004ce0


	//   ....[4]....
        /*3e00*/ 	.word	0x00004cf0


	//   ....[5]....
        /*3e04*/ 	.word	0x00004d80


	//   ....[6]....
        /*3e08*/ 	.word	0x00004d90


	//----- nvinfo : EIATTR_COOP_GROUP_MASK_REGIDS
	.align		4
.L_33:
        /*3e0c*/ 	.byte	0x04, 0x29
        /*3e0e*/ 	.short	(.L_35 - .L_34)


	//   ....[0]....
.L_34:
        /*3e10*/ 	.word	0xffffffff


	//   ....[1]....
        /*3e14*/ 	.word	0xffffffff


	//   ....[2]....
        /*3e18*/ 	.word	0xffffffff


	//----- nvinfo : EIATTR_COOP_GROUP_INSTR_OFFSETS
	.align		4
.L_35:
        /*3e1c*/ 	.byte	0x04, 0x28
        /*3e1e*/ 	.short	(.L_37 - .L_36)


	//   ....[0]....
.L_36:
        /*3e20*/ 	.word	0x00000170


	//   ....[1]....
        /*3e24*/ 	.word	0x00000710


	//   ....[2]....
        /*3e28*/ 	.word	0x00000d00


	//----- nvinfo : EIATTR_MBARRIER_INSTR_OFFSETS
	.align		4
.L_37:
        /*3e2c*/ 	.byte	0x04, 0x39
        /*3e2e*/ 	.short	(.L_39 - .L_38)


	//   ....[0]....
.L_38:
        /*3e30*/ 	.word	0x00002e00
        /*3e34*/ 	.word	0x000000ff
        /*3e38*/ 	.word	0x00040000
        /*3e3c*/ 	.short	0x0100
        /*3e3e*/ 	.byte	0x3c
	.zero		1


	//   ....[1]....
        /*3e40*/ 	.word	0x00002fb0
        /*3e44*/ 	.word	0x000000ff
        /*3e48*/ 	.word	0x00040008
        /*3e4c*/ 	.short	0x0100
        /*3e4e*/ 	.byte	0x3c
	.zero		1


	//   ....[2]....
        /*3e50*/ 	.word	0x00004e70
        /*3e54*/ 	.word	0x000000ff
        /*3e58*/ 	.word	0x00040000
        /*3e5c*/ 	.short	0x010a
        /*3e5e*/ 	.byte	0x16
	.zero		1


	//   ....[3]....
        /*3e60*/ 	.word	0x000087f0
        /*3e64*/ 	.word	0x000000ff
        /*3e68*/ 	.word	0x00040000
        /*3e6c*/ 	.short	0x0108
        /*3e6e*/ 	.byte	0x3c
	.zero		1


	//   ....[4]....
        /*3e70*/ 	.word	0x00008850
        /*3e74*/ 	.word	0x000000ff
        /*3e78*/ 	.word	0x00040008
        /*3e7c*/ 	.short	0x0108
        /*3e7e*/ 	.byte	0x3c
	.zero		1


	//   ....[5]....
        /*3e80*/ 	.word	0x0000be50
        /*3e84*/ 	.word	0x000000ff
        /*3e88*/ 	.word	0x00040000
        /*3e8c*/ 	.short	0x010a
        /*3e8e*/ 	.byte	0x16
	.zero		1


	//----- nvinfo : EIATTR_NUM_MBARRIERS
	.align		4
.L_39:
        /*3e90*/ 	.byte	0x03, 0x38
        /*3e92*/ 	.short	0x0002


	//----- nvinfo : EIATTR_EXIT_INSTR_OFFSETS
	.align		4
        /*3e94*/ 	.byte	0x04, 0x1c
        /*3e96*/ 	.short	(.L_41 - .L_40)


	//   ....[0]....
.L_40:
        /*3e98*/ 	.word	0x0000be40


	//----- nvinfo : EIATTR_REQNTID
	.align		4
.L_41:
        /*3e9c*/ 	.byte	0x04, 0x10
        /*3e9e*/ 	.short	(.L_43 - .L_42)
.L_42:
        /*3ea0*/ 	.word	0x00000080
        /*3ea4*/ 	.word	0x00000001
        /*3ea8*/ 	.word	0x00000001


	//----- nvinfo : EIATTR_CRS_STACK_SIZE
	.align		4
.L_43:
        /*3eac*/ 	.byte	0x04, 0x1e
        /*3eae*/ 	.short	(.L_45 - .L_44)
.L_44:
        /*3eb0*/ 	.word	0x00000000


	//----- nvinfo : EIATTR_CBANK_PARAM_SIZE
	.align		4
.L_45:
        /*3eb4*/ 	.byte	0x03, 0x19
        /*3eb6*/ 	.short	0x0050


	//----- nvinfo : EIATTR_PARAM_CBANK
	.align		4
        /*3eb8*/ 	.byte	0x04, 0x0a
        /*3eba*/ 	.short	(.L_47 - .L_46)
	.align		4
.L_46:
        /*3ebc*/ 	.word	index@(.nv.constant0.gluon_wgmma)
        /*3ec0*/ 	.short	0x0210
        /*3ec2*/ 	.short	0x0050


	//----- nvinfo : EIATTR_SW_WAR
	.align		4
.L_47:
        /*3ec4*/ 	.byte	0x04, 0x36
        /*3ec6*/ 	.short	(.L_49 - .L_48)
.L_48:
        /*3ec8*/ 	.word	0x00000008
.L_49:


//--------------------- .nv.callgraph             --------------------------
	.section	.nv.callgraph,"",@"SHT_CUDA_CALLGRAPH"
	.align	4
	.sectionentsize	8
	.align		4
        /*0000*/ 	.word	0x00000000
	.align		4
        /*0004*/ 	.word	0xffffffff
	.align		4
        /*0008*/ 	.word	0x00000000
	.align		4
        /*000c*/ 	.word	0xfffffffe
	.align		4
        /*0010*/ 	.word	0x00000000
	.align		4
        /*0014*/ 	.word	0xfffffffd
	.align		4
        /*0018*/ 	.word	0x00000000
	.align		4
        /*001c*/ 	.word	0xfffffffc


//--------------------- .text.gluon_wgmma         --------------------------
	.section	.text.gluon_wgmma,"ax",@progbits
	.align	128
        .global         gluon_wgmma
        .type           gluon_wgmma,@function
        .size           gluon_wgmma,(.L_x_52 - gluon_wgmma)
        .other          gluon_wgmma,@"STO_CUDA_ENTRY STV_DEFAULT"
gluon_wgmma:
.text.gluon_wgmma:
[----:B------:R-:W1:Y:S01]  /*0000*/  LDC R1, c[0x0][0x28] ;  /* 0x00000a00ff017b82 */ /* 0x000e620000000800 */
[----:B------:R-:W2:Y:S07]  /*0010*/  S2R R3, SR_TID.X ;  /* 0x0000000000037919 */ /* 0x000eae0000002100 */
[----:B------:R-:W3:Y:S01]  /*0020*/  S2UR UR4, SR_CgaCtaId ;  /* 0x00000000000479c3 */ /* 0x000ee20000008800 */
[----:B------:R-:W-:Y:S01]  /*0030*/  UMOV UR60, 0x400 ;  /* 0x00000400003c7882 */ /* 0x000fe20000000000 */
[----:B------:R-:W-:Y:S01]  /*0040*/  ULDC UR6, c[0x0][0xc] ;  /* 0x0000030000067ab9 */ /* 0x000fe20000000800 */
[----:B------:R-:W-:Y:S01]  /*0050*/  ULDC.64 UR52, c[0x0][0x250] ;  /* 0x0000940000347ab9 */ /* 0x000fe20000000a00 */
[----:B------:R-:W-:Y:S01]  /*0060*/  UMOV UR59, URZ ;  /* 0x0000003f003b7c82 */ /* 0x000fe20008000000 */
[----:B------:R-:W-:Y:S01]  /*0070*/  BSSY B0, `(.L_x_0) ;  /* 0x000001f000007945 */ /* 0x000fe20003800000 */
[----:B-1----:R-:W-:-:S02]  /*0080*/  VIADD R1, R1, 0xfffff730 ;  /* 0xfffff73001017836 */ /* 0x002fc40000000000 */
[----:B------:R-:W1:Y:S08]  /*0090*/  LDC R6, c[0x0][0x228] ;  /* 0x00008a00ff067b82 */ /* 0x000e700000000800 */
[----:B------:R-:W4:Y:S08]  /*00a0*/  LDC R13, c[0x0][0x230] ;  /* 0x00008c00ff0d7b82 */ /* 0x000f300000000800 */
[----:B------:R-:W-:Y:S01]  /*00b0*/  S2UR UR54, SR_CTAID.Y ;  /* 0x00000000003679c3 */ /* 0x000fe20000002600 */
[----:B---3--:R-:W-:-:S03]  /*00c0*/  ULEA UR60, UR4, UR60, 0x18 ;  /* 0x0000003c043c7291 */ /* 0x008fc6000f8ec03f */
[----:B------:R-:W-:Y:S01]  /*00d0*/  ULDC UR4, c[0x0][0x10] ;  /* 0x0000040000047ab9 */ /* 0x000fe20000000800 */
[----:B--2---:R-:W-:-:S03]  /*00e0*/  LOP3.LUT R2, R3, 0x7f, RZ, 0xc0, !PT ;  /* 0x0000007f03027812 */ /* 0x004fc600078ec0ff */
[----:B------:R-:W2:Y:S01]  /*00f0*/  S2UR UR5, SR_CTAID.Z ;  /* 0x00000000000579c3 */ /* 0x000ea20000002700 */
[----:B-1----:R-:W-:Y:S01]  /*0100*/  VIADD R6, R6, 0xffffffff ;  /* 0xffffffff06067836 */ /* 0x002fe20000000000 */
[C---:B------:R-:W-:Y:S02]  /*0110*/  ISETP.GE.U32.AND P0, PT, R2.reuse, 0x20, PT ;  /* 0x000000200200780c */ /* 0x040fe40003f06070 */
[C---:B------:R-:W-:Y:S02]  /*0120*/  ISETP.NE.U32.AND P2, PT, R2.reuse, RZ, PT ;  /* 0x000000ff0200720c */ /* 0x040fe40003f45070 */
[----:B------:R-:W-:Y:S02]  /*0130*/  LEA R12, R2, UR60, 0x2 ;  /* 0x0000003c020c7c11 */ /* 0x000fe4000f8e10ff */
[----:B------:R-:W1:Y:S01]  /*0140*/  S2UR UR55, SR_CTAID.X ;  /* 0x00000000003779c3 */ /* 0x000e620000002500 */
[----:B----4-:R-:W-:-:S06]  /*0150*/  VIADD R9, R13, 0xffffffff ;  /* 0xffffffff0d097836 */ /* 0x010fcc0000000000 */
[----:B------:R3:W-:Y:S01]  /*0160*/  @!P0 STS [R12], RZ ;  /* 0x000000ff0c008388 */ /* 0x0007e20000000800 */
[----:B------:R-:W-:-:S03]  /*0170*/  NOP ;  /* 0x0000000000007918 */ /* 0x000fc60000000000 */
[----:B------:R3:W-:Y:S01]  /*0180*/  @!P2 STS [UR60+0x24], R6 ;  /* 0x00002406ff00a988 */ /* 0x0007e2000800083c */
[----:B--2---:R-:W-:-:S03]  /*0190*/  UIMAD UR4, UR5, UR4, UR54 ;  /* 0x00000004050472a4 */ /* 0x004fc6000f8e0236 */
[----:B------:R3:W-:Y:S01]  /*01a0*/  @!P2 STS [UR60+0x20], R9 ;  /* 0x00002009ff00a988 */ /* 0x0007e2000800083c */
[----:B-1----:R-:W-:-:S04]  /*01b0*/  UIMAD UR4, UR4, UR6, UR55 ;  /* 0x00000006040472a4 */ /* 0x002fc8000f8e0237 */
[----:B------:R-:W-:-:S04]  /*01c0*/  UIMAD UR8, UR4, 0x180, URZ ;  /* 0x00000180040878a4 */ /* 0x000fc8000f8e023f */
[----:B------:R-:W-:-:S04]  /*01d0*/  UIADD3 UR4, UP0, UR8, UR52, URZ ;  /* 0x0000003408047290 */ /* 0x000fc8000ff1e03f */
[----:B------:R-:W-:Y:S01]  /*01e0*/  ULEA.HI.X.SX32 UR5, UR8, UR53, 0x1, UP0 ;  /* 0x0000003508057291 */ /* 0x000fe200080f0e3f */
[----:B---3--:R-:W-:Y:S11]  /*01f0*/  @P2 BRA `(.L_x_1) ;  /* 0x0000000000182947 */ /* 0x008ff60003800000 */
[----:B------:R-:W1:Y:S01]  /*0200*/  LDS R0, [UR60+0x8] ;  /* 0x0000083cff007984 */ /* 0x000e620008000800 */
[----:B------:R-:W2:Y:S01]  /*0210*/  LDC.64 R10, c[0x0][0x210] ;  /* 0x00008400ff0a7b82 */ /* 0x000ea20000000a00 */
[----:B------:R-:W-:Y:S02]  /*0220*/  IMAD.MOV.U32 R5, RZ, RZ, 0x70 ;  /* 0x00000070ff057424 */ /* 0x000fe400078e00ff */
[----:B--2---:R2:W-:Y:S03]  /*0230*/  STS.64 [UR60], R10 ;  /* 0x0000000aff007988 */ /* 0x0045e60008000a3c */
[----:B-1----:R-:W-:-:S05]  /*0240*/  LOP3.LUT R0, R0, 0x10, R5, 0xd8, !PT ;  /* 0x0000001000007812 */ /* 0x002fca00078ed805 */
[----:B------:R2:W-:Y:S02]  /*0250*/  STS [UR60+0x8], R0 ;  /* 0x00000800ff007988 */ /* 0x0005e4000800083c */
.L_x_1:
[----:B------:R-:W-:Y:S05]  /*0260*/  BSYNC B0 ;  /* 0x0000000000007941 */ /* 0x000fea0003800000 */
.L_x_0:
[----:B------:R-:W-:Y:S04]  /*0270*/  BSSY B0, `(.L_x_2) ;  /* 0x000000a000007945 */ /* 0x000fe80003800000 */
[----:B------:R-:W-:Y:S05]  /*0280*/  @P2 BRA `(.L_x_3) ;  /* 0x0000000000202947 */ /* 0x000fea0003800000 */
[----:B--2---:R-:W1:Y:S01]  /*0290*/  LDS R0, [UR60+0x34] ;  /* 0x0000343cff007984 */ /* 0x004e620008000800 */
[----:B------:R-:W-:Y:S02]  /*02a0*/  IMAD.MOV.U32 R5, RZ, RZ, 0x3f000000 ;  /* 0x3f000000ff057424 */ /* 0x000fe400078e00ff */
[----:B------:R-:W-:Y:S01]  /*02b0*/  @!P2 IMAD.MOV.U32 R4, RZ, RZ, 0xff ;  /* 0x000000ffff04a424 */ /* 0x000fe200078e00ff */
[----:B------:R-:W2:Y:S02]  /*02c0*/  @!P2 LDS R7, [UR60+0x38] ;  /* 0x0000383cff07a984 */ /* 0x000ea40008000800 */
[----:B-1----:R-:W-:Y:S02]  /*02d0*/  LOP3.LUT R0, R0, 0xff000000, R5, 0xb8, !PT ;  /* 0xff00000000007812 */ /* 0x002fe400078eb805 */
[----:B--2---:R-:W-:-:S03]  /*02e0*/  @!P2 LOP3.LUT R4, R7, 0xff, R4, 0xb8, !PT ;  /* 0x000000ff0704a812 */ /* 0x004fc600078eb804 */
[----:B------:R1:W-:Y:S04]  /*02f0*/  STS [UR60+0x34], R0 ;  /* 0x00003400ff007988 */ /* 0x0003e8000800083c */
[----:B------:R1:W-:Y:S02]  /*0300*/  @!P2 STS [UR60+0x38], R4 ;  /* 0x00003804ff00a988 */ /* 0x0003e4000800083c */
.L_x_3:
[----:B------:R-:W-:Y:S05]  /*0310*/  BSYNC B0 ;  /* 0x0000000000007941 */ /* 0x000fea0003800000 */
.L_x_2:
[----:B------:R-:W-:Y:S04]  /*0320*/  BSSY B0, `(.L_x_4) ;  /* 0x000000e000007945 */ /* 0x000fe80003800000 */
[----:B------:R-:W-:Y:S05]  /*0330*/  @P2 BRA `(.L_x_5) ;  /* 0x0000000000302947 */ /* 0x000fea0003800000 */
[----:B-1----:R-:W1:Y:S01]  /*0340*/  LDS R4, [UR60+0x34] ;  /* 0x0000343cff047984 */ /* 0x002e620008000800 */
[----:B--2---:R-:W2:Y:S03]  /*0350*/  LDC.64 R10, c[0x0][0x238] ;  /* 0x00008e00ff0a7b82 */ /* 0x004ea60000000a00 */
[----:B------:R-:W3:Y:S01]  /*0360*/  LDS R0, [UR60+0x1c] ;  /* 0x00001c3cff007984 */ /* 0x000ee20008000800 */
[C---:B--2---:R-:W-:Y:S01]  /*0370*/  SHF.L.U64.HI R8, R10.reuse, 0x1, R11 ;  /* 0x000000010a087819 */ /* 0x044fe2000001020b */
[----:B------:R-:W-:-:S03]  /*0380*/  IMAD.SHL.U32 R5, R10, 0x2, RZ ;  /* 0x000000020a057824 */ /* 0x000fc600078e00ff */
[--C-:B------:R-:W-:Y:S02]  /*0390*/  SHF.R.U32.HI R7, RZ, 0x4, R8.reuse ;  /* 0x00000004ff077819 */ /* 0x100fe40000011608 */
[----:B------:R-:W-:-:S05]  /*03a0*/  SHF.R.U64 R5, R5, 0x4, R8 ;  /* 0x0000000405057819 */ /* 0x000fca0000001208 */
[----:B------:R4:W-:Y:S01]  /*03b0*/  STS [UR60+0xc], R5 ;  /* 0x00000c05ff007988 */ /* 0x0009e2000800083c */
[----:B-1----:R-:W-:Y:S02]  /*03c0*/  LOP3.LUT R4, R4, 0x7, RZ, 0xb8, !PT ;  /* 0x0000000704047812 */ /* 0x002fe400078eb8ff */
[----:B---3--:R-:W-:-:S03]  /*03d0*/  LOP3.LUT R0, R0, 0xf, R7, 0xb8, !PT ;  /* 0x0000000f00007812 */ /* 0x008fc600078eb807 */
[----:B------:R4:W-:Y:S04]  /*03e0*/  STS [UR60+0x34], R4 ;  /* 0x00003404ff007988 */ /* 0x0009e8000800083c */
[----:B------:R4:W-:Y:S02]  /*03f0*/  STS [UR60+0x1c], R0 ;  /* 0x00001c00ff007988 */ /* 0x0009e4000800083c */
.L_x_5:
[----:B------:R-:W-:Y:S05]  /*0400*/  BSYNC B0 ;  /* 0x0000000000007941 */ /* 0x000fea0003800000 */
.L_x_4:
[----:B------:R-:W-:Y:S04]  /*0410*/  BSSY B1, `(.L_x_6) ;  /* 0x000001a000017945 */ /* 0x000fe80003800000 */
[----:B------:R-:W-:Y:S04]  /*0420*/  BSSY B0, `(.L_x_7) ;  /* 0x0000015000007945 */ /* 0x000fe80003800000 */
[----:B------:R-:W-:Y:S05]  /*0430*/  @P2 BRA `(.L_x_8) ;  /* 0x0000000000202947 */ /* 0x000fea0003800000 */
[----:B-12-4-:R-:W1:Y:S02]  /*0440*/  LDS R0, [UR60+0x34] ;  /* 0x0000343cff007984 */ /* 0x016e640008000800 */
[----:B-1----:R-:W-:-:S05]  /*0450*/  LOP3.LUT R0, R0, 0x38, RZ, 0xb8, !PT ;  /* 0x0000003800007812 */ /* 0x002fca00078eb8ff */
[----:B------:R1:W-:Y:S01]  /*0460*/  STS [UR60+0x34], R0 ;  /* 0x00003400ff007988 */ /* 0x0003e2000800083c */
[----:B------:R-:W-:Y:S05]  /*0470*/  @P2 BRA `(.L_x_9) ;  /* 0x0000000000202947 */ /* 0x000fea0003800000 */
[----:B-1----:R-:W1:Y:S01]  /*0480*/  LDS R0, [UR60+0x8] ;  /* 0x0000083cff007984 */ /* 0x002e620008000800 */
[----:B------:R-:W-:-:S05]  /*0490*/  IMAD.MOV.U32 R5, RZ, RZ, 0x780 ;  /* 0x00000780ff057424 */ /* 0x000fca00078e00ff */
[----:B-1----:R-:W-:-:S05]  /*04a0*/  LOP3.LUT R0, R0, 0x500, R5, 0xd8, !PT ;  /* 0x0000050000007812 */ /* 0x002fca00078ed805 */
[----:B------:R3:W-:Y:S02]  /*04b0*/  STS [UR60+0x8], R0 ;  /* 0x00000800ff007988 */ /* 0x0007e4000800083c */
.L_x_8:
[----:B------:R-:W-:Y:S05]  /*04c0*/  @P2 BRA `(.L_x_10) ;  /* 0x0000000000282947 */ /* 0x000fea0003800000 */
[----:B-1234-:R-:W1:Y:S02]  /*04d0*/  LDS R0, [UR60+0x8] ;  /* 0x0000083cff007984 */ /* 0x01ee640008000800 */
[----:B-1----:R-:W-:-:S05]  /*04e0*/  LOP3.LUT R0, R0, 0x1800, RZ, 0xb8, !PT ;  /* 0x0000180000007812 */ /* 0x002fca00078eb8ff */
[----:B------:R2:W-:Y:S02]  /*04f0*/  STS [UR60+0x8], R0 ;  /* 0x00000800ff007988 */ /* 0x0005e4000800083c */
.L_x_9:
[----:B------:R-:W-:Y:S05]  /*0500*/  @P2 BREAK B0 ;  /* 0x0000000000002942 */ /* 0x000fea0003800000 */
[----:B------:R-:W-:Y:S05]  /*0510*/  @P2 BRA `(.L_x_11) ;  /* 0x0000000000242947 */ /* 0x000fea0003800000 */
[----:B------:R-:W3:Y:S01]  /*0520*/  LDS R5, [UR60+0x8] ;  /* 0x0000083cff057984 */ /* 0x000ee20008000800 */
[----:B-12---:R-:W-:-:S05]  /*0530*/  IMAD.MOV.U32 R0, RZ, RZ, 0x6000 ;  /* 0x00006000ff007424 */ /* 0x006fca00078e00ff */
[----:B---3--:R-:W-:-:S04]  /*0540*/  LOP3.LUT R0, R5, 0x6000, R0, 0xd8, !PT ;  /* 0x0000600005007812 */ /* 0x008fc800078ed800 */
[----:B------:R-:W-:-:S05]  /*0550*/  LOP3.LUT R0, R0, 0x400000, RZ, 0xb8, !PT ;  /* 0x0040000000007812 */ /* 0x000fca00078eb8ff */
[----:B------:R1:W-:Y:S02]  /*0560*/  STS [UR60+0x8], R0 ;  /* 0x00000800ff007988 */ /* 0x0003e4000800083c */
.L_x_10:
[----:B------:R-:W-:Y:S05]  /*0570*/  BSYNC B0 ;  /* 0x0000000000007941 */ /* 0x000fea0003800000 */
.L_x_7:
[----:B-1234-:R-:W1:Y:S02]  /*0580*/  @!P2 LDS R0, [UR60+0x8] ;  /* 0x0000083cff00a984 */ /* 0x01ee640008000800 */
[----:B-1----:R-:W-:-:S05]  /*0590*/  @!P2 LOP3.LUT R0, R0, 0x8000, RZ, 0xb8, !PT ;  /* 0x000080000000a812 */ /* 0x002fca00078eb8ff */
[----:B------:R3:W-:Y:S02]  /*05a0*/  @!P2 STS [UR60+0x8], R0 ;  /* 0x00000800ff00a988 */ /* 0x0007e4000800083c */
.L_x_11:
[----:B------:R-:W-:Y:S05]  /*05b0*/  BSYNC B1 ;  /* 0x0000000000017941 */ /* 0x000fea0003800000 */
.L_x_6:
[----:B------:R-:W-:Y:S05]  /*05c0*/  WARPSYNC.ALL ;  /* 0x0000000000007948 */ /* 0x000fea0003800000 */
[----:B------:R-:W-:Y:S05]  /*05d0*/  @P0 BRA `(.L_x_12) ;  /* 0x0000000000280947 */ /* 0x000fea0003800000 */
[----:B-123--:R-:W1:Y:S01]  /*05e0*/  S2R R0, SR_LANEID ;  /* 0x0000000000007919 */ /* 0x00ee620000000000 */
[----:B------:R-:W-:Y:S05]  /*05f0*/  WARPSYNC.ALL ;  /* 0x0000000000007948 */ /* 0x000fea0003800000 */
[----:B-1----:R-:W-:-:S05]  /*0600*/  IMAD.SHL.U32 R0, R0, 0x4, RZ ;  /* 0x0000000400007824 */ /* 0x002fca00078e00ff */
[----:B------:R-:W1:Y:S01]  /*0610*/  LDS R7, [R0+UR60] ;  /* 0x0000003c00077984 */ /* 0x000e620008000800 */
[----:B------:R-:W-:-:S05]  /*0620*/  IADD3 R4, P1, R0, UR4, RZ ;  /* 0x0000000400047c10 */ /* 0x000fca000ff3e0ff */
[----:B------:R-:W-:-:S05]  /*0630*/  IMAD.X R5, RZ, RZ, UR5, P1 ;  /* 0x00000005ff057e24 */ /* 0x000fca00088e06ff */
[----:B-1----:R4:W5:Y:S01]  /*0640*/  ATOMG.E.EXCH.STRONG.GPU PT, RZ, [R4], R7 ;  /* 0x0000000704ff73a8 */ /* 0x00296200041ee100 */
[----:B------:R-:W-:-:S04]  /*0650*/  DEPBAR {5,4,3,2,1,0} ;  /* 0x0000003f0000791a */ /* 0x000fc80000000000 */
[----:B------:R4:W-:Y:S01]  /*0660*/  UTMACCTL.IV [UR4] ;  /* 0x00000000040079b9 */ /* 0x0009e20008000000 */
[----:B------:R-:W-:Y:S01]  /*0670*/  NOP ;  /* 0x0000000000007918 */ /* 0x000fe20000000000 */
.L_x_12:
[----:B------:R-:W-:Y:S05]  /*0680*/  @P0 BRA `(.L_x_13) ;  /* 0x00000000000c0947 */ /* 0x000fea0003800000 */
[----:B------:R0:W-:Y:S01]  /*0690*/  UTMACMDFLUSH ;  /* 0x00000000000079b7 */ /* 0x0001e20000000000 */
[----:B------:R-:W-:Y:S05]  /*06a0*/  @P0 BRA `(.L_x_13) ;  /* 0x0000000000040947 */ /* 0x000fea0003800000 */
[----:B------:R-:W-:-:S04]  /*06b0*/  DEPBAR.LE SB0, 0x0 ;  /* 0x000080000000791a */ /* 0x000fc80000000000 */
.L_x_13:
[----:B------:R-:W-:Y:S05]  /*06c0*/  WARPSYNC.ALL ;  /* 0x0000000000007948 */ /* 0x000fea0003800000 */
[----:B-----5:R-:W-:Y:S06]  /*06d0*/  BAR.SYNC.DEFER_BLOCKING 0x0 ;  /* 0x0000000000007b1d */ /* 0x020fec0000010000 */
[----:B------:R-:W-:Y:S02]  /*06e0*/  BSSY B1, `(.L_x_14) ;  /* 0x000000b000017945 */ /* 0x000fe40003800000 */
[----:B------:R-:W-:Y:S06]  /*06f0*/  BAR.SYNC.DEFER_BLOCKING 0x0 ;  /* 0x0000000000007b1d */ /* 0x000fec0000010000 */
[----:B------:R1:W-:Y:S01]  /*0700*/  @!P0 STS [R12], RZ ;  /* 0x000000ff0c008388 */ /* 0x0003e20000000800 */
[----:B------:R-:W-:Y:S01]  /*0710*/  NOP ;  /* 0x0000000000007918 */ /* 0x000fe20000000000 */
[----:B------:R-:W-:Y:S05]  /*0720*/  @P2 BRA `(.L_x_15) ;  /* 0x0000000000182947 */ /* 0x000fea0003800000 */
[----:B-123--:R-:W1:Y:S01]  /*0730*/  LDS R0, [UR60+0x8] ;  /* 0x0000083cff007984 */ /* 0x00ee620008000800 */
[----:B------:R-:W2:Y:S01]  /*0740*/  LDC.64 R10, c[0x0][0x218] ;  /* 0x00008600ff0a7b82 */ /* 0x000ea20000000a00 */
[----:B----4-:R-:W-:Y:S02]  /*0750*/  IMAD.MOV.U32 R5, RZ, RZ, 0x70 ;  /* 0x00000070ff057424 */ /* 0x010fe400078e00ff */
[----:B--2---:R2:W-:Y:S03]  /*0760*/  STS.64 [UR60], R10 ;  /* 0x0000000aff007988 */ /* 0x0045e60008000a3c */
[----:B-1----:R-:W-:-:S05]  /*0770*/  LOP3.LUT R0, R0, 0x10, R5, 0xd8, !PT ;  /* 0x0000001000007812 */ /* 0x002fca00078ed805 */
[----:B------:R2:W-:Y:S02]  /*0780*/  STS [UR60+0x8], R0 ;  /* 0x00000800ff007988 */ /* 0x0005e4000800083c */
.L_x_15:
[----:B----4-:R-:W-:Y:S05]  /*0790*/  BSYNC B1 ;  /* 0x0000000000017941 */ /* 0x010fea0003800000 */
.L_x_14:
[----:B------:R-:W-:Y:S04]  /*07a0*/  BSSY B2, `(.L_x_16) ;  /* 0x000000f000027945 */ /* 0x000fe80003800000 */
[----:B------:R-:W-:Y:S04]  /*07b0*/  BSSY B1, `(.L_x_17) ;  /* 0x000000c000017945 */ /* 0x000fe80003800000 */
[----:B------:R-:W-:Y:S05]  /*07c0*/  @P2 BRA `(.L_x_18) ;  /* 0x0000000000282947 */ /* 0x000fea0003800000 */
[----:B-123--:R-:W1:Y:S01]  /*07d0*/  LDS R0, [UR60+0x34] ;  /* 0x0000343cff007984 */ /* 0x00ee620008000800 */
[----:B------:R-:W-:Y:S01]  /*07e0*/  IMAD.MOV.U32 R5, RZ, RZ, 0x3f000000 ;  /* 0x3f000000ff057424 */ /* 0x000fe200078e00ff */
[----:B------:R-:W-:Y:S05]  /*07f0*/  @P2 BREAK B1 ;  /* 0x0000000000012942 */ /* 0x000fea0003800000 */
[----:B-1----:R-:W-:-:S05]  /*0800*/  LOP3.LUT R0, R0, 0xff000000, R5, 0xb8, !PT ;  /* 0xff00000000007812 */ /* 0x002fca00078eb805 */
[----:B------:R1:W-:Y:S01]  /*0810*/  STS [UR60+0x34], R0 ;  /* 0x00003400ff007988 */ /* 0x0003e2000800083c */
[----:B------:R-:W-:Y:S05]  /*0820*/  @P2 BRA `(.L_x_19) ;  /* 0x0000000000182947 */ /* 0x000fea0003800000 */
[----:B-1----:R-:W1:Y:S01]  /*0830*/  LDS R0, [UR60+0x38] ;  /* 0x0000383cff007984 */ /* 0x002e620008000800 */
[----:B------:R-:W-:-:S05]  /*0840*/  IMAD.MOV.U32 R5, RZ, RZ, 0xff ;  /* 0x000000ffff057424 */ /* 0x000fca00078e00ff */
[----:B-1----:R-:W-:-:S05]  /*0850*/  LOP3.LUT R0, R0, 0xff, R5, 0xb8, !PT ;  /* 0x000000ff00007812 */ /* 0x002fca00078eb805 */
[----:B------:R4:W-:Y:S02]  /*0860*/  STS [UR60+0x38], R0 ;  /* 0x00003800ff007988 */ /* 0x0009e4000800083c */
.L_x_18:
[----:B------:R-:W-:Y:S05]  /*0870*/  BSYNC B1 ;  /* 0x0000000000017941 */ /* 0x000fea0003800000 */
.L_x_17:
[----:B------:R1:W-:Y:S02]  /*0880*/  @!P2 STS [UR60+0x20], R9 ;  /* 0x00002009ff00a988 */ /* 0x0003e4000800083c */
.L_x_19:
[----:B------:R-:W-:Y:S05]  /*0890*/  BSYNC B2 ;  /* 0x0000000000027941 */ /* 0x000fea0003800000 */
.L_x_16:
[----:B------:R-:W-:Y:S05]  /*08a0*/  WARPSYNC.ALL ;  /* 0x0000000000007948 */ /* 0x000fea0003800000 */
[----:B-1234-:R-:W1:Y:S01]  /*08b0*/  LDC R0, c[0x0][0x22c] ;  /* 0x00008b00ff007b82 */ /* 0x01ee620000000800 */
[----:B------:R-:W-:Y:S01]  /*08c0*/  BSSY B2, `(.L_x_20) ;  /* 0x0000010000027945 */ /* 0x000fe20003800000 */
[----:B-1----:R-:W-:-:S05]  /*08d0*/  VIADD R0, R0, 0xffffffff ;  /* 0xffffffff00007836 */ /* 0x002fca0000000000 */
[----:B------:R1:W-:Y:S01]  /*08e0*/  @!P2 STS [UR60+0x24], R0 ;  /* 0x00002400ff00a988 */ /* 0x0003e2000800083c */
[----:B------:R-:W-:Y:S05]  /*08f0*/  @P2 BRA `(.L_x_21) ;  /* 0x0000000000302947 */ /* 0x000fea0003800000 */
[----:B------:R-:W2:Y:S01]  /*0900*/  LDS R5, [UR60+0x34] ;  /* 0x0000343cff057984 */ /* 0x000ea20008000800 */
[----:B------:R-:W3:Y:S03]  /*0910*/  LDC.64 R10, c[0x0][0x240] ;  /* 0x00009000ff0a7b82 */ /* 0x000ee60000000a00 */
[----:B------:R-:W4:Y:S01]  /*0920*/  LDS R4, [UR60+0x1c] ;  /* 0x00001c3cff047984 */ /* 0x000f220008000800 */
[C---:B---3--:R-:W-:Y:S01]  /*0930*/  SHF.L.U64.HI R8, R10.reuse, 0x1, R11 ;  /* 0x000000010a087819 */ /* 0x048fe2000001020b */
[----:B------:R-:W-:-:S03]  /*0940*/  IMAD.SHL.U32 R7, R10, 0x2, RZ ;  /* 0x000000020a077824 */ /* 0x000fc600078e00ff */
[--C-:B------:R-:W-:Y:S02]  /*0950*/  SHF.R.U32.HI R9, RZ, 0x4, R8.reuse ;  /* 0x00000004ff097819 */ /* 0x100fe40000011608 */
[----:B------:R-:W-:-:S05]  /*0960*/  SHF.R.U64 R7, R7, 0x4, R8 ;  /* 0x0000000407077819 */ /* 0x000fca0000001208 */
[----:B------:R3:W-:Y:S01]  /*0970*/  STS [UR60+0xc], R7 ;  /* 0x00000c07ff007988 */ /* 0x0007e2000800083c */
[----:B--2---:R-:W-:Y:S02]  /*0980*/  LOP3.LUT R5, R5, 0x7, RZ, 0xb8, !PT ;  /* 0x0000000705057812 */ /* 0x004fe400078eb8ff */
[----:B----4-:R-:W-:-:S03]  /*0990*/  LOP3.LUT R4, R4, 0xf, R9, 0xb8, !PT ;  /* 0x0000000f04047812 */ /* 0x010fc600078eb809 */
[----:B------:R3:W-:Y:S04]  /*09a0*/  STS [UR60+0x34], R5 ;  /* 0x00003405ff007988 */ /* 0x0007e8000800083c */
[----:B------:R3:W-:Y:S02]  /*09b0*/  STS [UR60+0x1c], R4 ;  /* 0x00001c04ff007988 */ /* 0x0007e4000800083c */
.L_x_21:
[----:B------:R-:W-:Y:S05]  /*09c0*/  BSYNC B2 ;  /* 0x0000000000027941 */ /* 0x000fea0003800000 */
.L_x_20:
[----:B------:R-:W-:Y:S04]  /*09d0*/  BSSY B3, `(.L_x_22) ;  /* 0x000001a000037945 */ /* 0x000fe80003800000 */
[----:B------:R-:W-:Y:S04]  /*09e0*/  BSSY B2, `(.L_x_23) ;  /* 0x0000015000027945 */ /* 0x000fe80003800000 */
[----:B------:R-:W-:Y:S05]  /*09f0*/  @P2 BRA `(.L_x_24) ;  /* 0x0000000000202947 */ /* 0x000fea0003800000 */
[----:B---3--:R-:W2:Y:S02]  /*0a00*/  LDS R4, [UR60+0x34] ;  /* 0x0000343cff047984 */ /* 0x008ea40008000800 */
[----:B--2---:R-:W-:-:S05]  /*0a10*/  LOP3.LUT R4, R4, 0x38, RZ, 0xb8, !PT ;  /* 0x0000003804047812 */ /* 0x004fca00078eb8ff */
[----:B------:R2:W-:Y:S01]  /*0a20*/  STS [UR60+0x34], R4 ;  /* 0x00003404ff007988 */ /* 0x0005e2000800083c */
[----:B------:R-:W-:Y:S05]  /*0a30*/  @P2 BRA `(.L_x_25) ;  /* 0x0000000000202947 */ /* 0x000fea0003800000 */
[----:B--2---:R-:W2:Y:S01]  /*0a40*/  LDS R4, [UR60+0x8] ;  /* 0x0000083cff047984 */ /* 0x004ea20008000800 */
[----:B------:R-:W-:-:S05]  /*0a50*/  IMAD.MOV.U32 R5, RZ, RZ, 0x780 ;  /* 0x00000780ff057424 */ /* 0x000fca00078e00ff */
[----:B--2---:R-:W-:-:S05]  /*0a60*/  LOP3.LUT R4, R4, 0x500, R5, 0xd8, !PT ;  /* 0x0000050004047812 */ /* 0x004fca00078ed805 */
[----:B------:R2:W-:Y:S02]  /*0a70*/  STS [UR60+0x8], R4 ;  /* 0x00000804ff007988 */ /* 0x0005e4000800083c */
.L_x_24:
[----:B------:R-:W-:Y:S05]  /*0a80*/  @P2 BRA `(.L_x_26) ;  /* 0x0000000000282947 */ /* 0x000fea0003800000 */
[----:B--23--:R-:W2:Y:S02]  /*0a90*/  LDS R4, [UR60+0x8] ;  /* 0x0000083cff047984 */ /* 0x00cea40008000800 */
[----:B--2---:R-:W-:-:S05]  /*0aa0*/  LOP3.LUT R4, R4, 0x1800, RZ, 0xb8, !PT ;  /* 0x0000180004047812 */ /* 0x004fca00078eb8ff */
[----:B------:R3:W-:Y:S02]  /*0ab0*/  STS [UR60+0x8], R4 ;  /* 0x00000804ff007988 */ /* 0x0007e4000800083c */
.L_x_25:
[----:B------:R-:W-:Y:S05]  /*0ac0*/  @P2 BREAK B2 ;  /* 0x0000000000022942 */ /* 0x000fea0003800000 */
[----:B------:R-:W-:Y:S05]  /*0ad0*/  @P2 BRA `(.L_x_27) ;  /* 0x0000000000242947 */ /* 0x000fea0003800000 */
[----:B--23--:R-:W2:Y:S01]  /*0ae0*/  LDS R4, [UR60+0x8] ;  /* 0x0000083cff047984 */ /* 0x00cea20008000800 */
[----:B------:R-:W-:-:S05]  /*0af0*/  IMAD.MOV.U32 R5, RZ, RZ, 0x6000 ;  /* 0x00006000ff057424 */ /* 0x000fca00078e00ff */
[----:B--2---:R-:W-:-:S04]  /*0b00*/  LOP3.LUT R4, R4, 0x6000, R5, 0xd8, !PT ;  /* 0x0000600004047812 */ /* 0x004fc800078ed805 */
[----:B------:R-:W-:-:S05]  /*0b10*/  LOP3.LUT R4, R4, 0x400000, RZ, 0xb8, !PT ;  /* 0x0040000004047812 */ /* 0x000fca00078eb8ff */
[----:B------:R4:W-:Y:S02]  /*0b20*/  STS [UR60+0x8], R4 ;  /* 0x00000804ff007988 */ /* 0x0009e4000800083c */
.L_x_26:
[----:B------:R-:W-:Y:S05]  /*0b30*/  BSYNC B2 ;  /* 0x0000000000027941 */ /* 0x000fea0003800000 */
.L_x_23:
[----:B--234-:R-:W2:Y:S02]  /*0b40*/  @!P2 LDS R4, [UR60+0x8] ;  /* 0x0000083cff04a984 */ /* 0x01cea40008000800 */
[----:B--2---:R-:W-:-:S05]  /*0b50*/  @!P2 LOP3.LUT R4, R4, 0x8000, RZ, 0xb8, !PT ;  /* 0x000080000404a812 */ /* 0x004fca00078eb8ff */
[----:B------:R4:W-:Y:S02]  /*0b60*/  @!P2 STS [UR60+0x8], R4 ;  /* 0x00000804ff00a988 */ /* 0x0009e4000800083c */
.L_x_27:
[----:B------:R-:W-:Y:S05]  /*0b70*/  BSYNC B3 ;  /* 0x0000000000037941 */ /* 0x000fea0003800000 */
.L_x_22:
[----:B------:R-:W-:Y:S05]  /*0b80*/  WARPSYNC.ALL ;  /* 0x0000000000007948 */ /* 0x000fea0003800000 */
[----:B------:R-:W-:-:S04]  /*0b90*/  UIADD3 UR7, UR8, 0x80, URZ ;  /* 0x0000008008077890 */ /* 0x000fc8000fffe03f */
[----:B------:R-:W-:-:S04]  /*0ba0*/  UIADD3 UR6, UP0, UR7, UR52, URZ ;  /* 0x0000003407067290 */ /* 0x000fc8000ff1e03f */
[----:B------:R-:W-:Y:S01]  /*0bb0*/  ULEA.HI.X.SX32 UR7, UR7, UR53, 0x1, UP0 ;  /* 0x0000003507077291 */ /* 0x000fe200080f0e3f */
[----:B------:R-:W-:Y:S11]  /*0bc0*/  @P0 BRA `(.L_x_28) ;  /* 0x0000000000280947 */ /* 0x000ff60003800000 */
[----:B--234-:R-:W2:Y:S01]  /*0bd0*/  S2R R4, SR_LANEID ;  /* 0x0000000000047919 */ /* 0x01cea20000000000 */
[----:B------:R-:W-:Y:S05]  /*0be0*/  WARPSYNC.ALL ;  /* 0x0000000000007948 */ /* 0x000fea0003800000 */
[----:B--2---:R-:W-:-:S05]  /*0bf0*/  IMAD.SHL.U32 R8, R4, 0x4, RZ ;  /* 0x0000000404087824 */ /* 0x004fca00078e00ff */
[----:B------:R-:W2:Y:S01]  /*0c00*/  LDS R7, [R8+UR60] ;  /* 0x0000003c08077984 */ /* 0x000ea20008000800 */
[----:B------:R-:W-:-:S05]  /*0c10*/  IADD3 R4, P1, R8, UR6, RZ ;  /* 0x0000000608047c10 */ /* 0x000fca000ff3e0ff */
[----:B------:R-:W-:-:S05]  /*0c20*/  IMAD.X R5, RZ, RZ, UR7, P1 ;  /* 0x00000007ff057e24 */ /* 0x000fca00088e06ff */
[----:B--2---:R2:W5:Y:S01]  /*0c30*/  ATOMG.E.EXCH.STRONG.GPU PT, RZ, [R4], R7 ;  /* 0x0000000704ff73a8 */ /* 0x00456200041ee100 */
[----:B------:R-:W-:-:S04]  /*0c40*/  DEPBAR {5,4,3,2,1,0} ;  /* 0x0000003f0000791a */ /* 0x000fc80000000000 */
[----:B------:R2:W-:Y:S01]  /*0c50*/  UTMACCTL.IV [UR6] ;  /* 0x00000000060079b9 */ /* 0x0005e20008000000 */
[----:B------:R-:W-:Y:S01]  /*0c60*/  NOP ;  /* 0x0000000000007918 */ /* 0x000fe20000000000 */
.L_x_28:
[----:B------:R-:W-:Y:S05]  /*0c70*/  @P0 BRA `(.L_x_29) ;  /* 0x00000000000c0947 */ /* 0x000fea0003800000 */
[----:B------:R0:W-:Y:S01]  /*0c80*/  UTMACMDFLUSH ;  /* 0x00000000000079b7 */ /* 0x0001e20000000000 */
[----:B------:R-:W-:Y:S05]  /*0c90*/  @P0 BRA `(.L_x_29) ;  /* 0x0000000000040947 */ /* 0x000fea0003800000 */
[----:B------:R-:W-:-:S04]  /*0ca0*/  DEPBAR.LE SB0, 0x0 ;  /* 0x000080000000791a */ /* 0x000fc80000000000 */
.L_x_29:
[----:B------:R-:W-:Y:S05]  /*0cb0*/  WARPSYNC.ALL ;  /* 0x0000000000007948 */ /* 0x000fea0003800000 */
[----:B-----5:R-:W-:Y:S06]  /*0cc0*/  BAR.SYNC.DEFER_BLOCKING 0x0 ;  /* 0x0000000000007b1d */ /* 0x020fec0000010000 */
[----:B------:R-:W-:Y:S02]  /*0cd0*/  BSSY B3, `(.L_x_30) ;  /* 0x000000b000037945 */ /* 0x000fe40003800000 */
[----:B------:R-:W-:Y:S06]  /*0ce0*/  BAR.SYNC.DEFER_BLOCKING 0x0 ;  /* 0x0000000000007b1d */ /* 0x000fec0000010000 */
[----:B------:R1:W-:Y:S01]  /*0cf0*/  @!P0 STS [R12], RZ ;  /* 0x000000ff0c008388 */ /* 0x0003e20000000800 */
[----:B------:R-:W-:Y:S01]  /*0d00*/  NOP ;  /* 0x0000000000007918 */ /* 0x000fe20000000000 */
[----:B------:R-:W-:Y:S05]  /*0d10*/  @P2 BRA `(.L_x_31) ;  /* 0x0000000000182947 */ /* 0x000fea0003800000 */
[----:B--234-:R-:W2:Y:S01]  /*0d20*/  LDS R4, [UR60+0x8] ;  /* 0x0000083cff047984 */ /* 0x01cea20008000800 */
[----:B------:R-:W3:Y:S01]  /*0d30*/  LDC.64 R8, c[0x0][0x220] ;  /* 0x00008800ff087b82 */ /* 0x000ee20000000a00 */
[----:B------:R-:W-:Y:S02]  /*0d40*/  IMAD.MOV.U32 R5, RZ, RZ, 0x70 ;  /* 0x00000070ff057424 */ /* 0x000fe400078e00ff */
[----:B---3--:R3:W-:Y:S03]  /*0d50*/  STS.64 [UR60], R8 ;  /* 0x00000008ff007988 */ /* 0x0087e60008000a3c */
[----:B--2---:R-:W-:-:S05]  /*0d60*/  LOP3.LUT R4, R4, 0x10, R5, 0xd8, !PT ;  /* 0x0000001004047812 */ /* 0x004fca00078ed805 */
[----:B------:R3:W-:Y:S02]  /*0d70*/  STS [UR60+0x8], R4 ;  /* 0x00000804ff007988 */ /* 0x0007e4000800083c */
.L_x_31:
[----:B--2---:R-:W-:Y:S05]  /*0d80*/  BSYNC B3 ;  /* 0x0000000000037941 */ /* 0x004fea0003800000 */
.L_x_30:
[----:B------:R-:W-:Y:S04]  /*0d90*/  BSSY B4, `(.L_x_32) ;  /* 0x0000011000047945 */ /* 0x000fe80003800000 */
[----:B------:R-:W-:Y:S04]  /*0da0*/  BSSY B3, `(.L_x_33) ;  /* 0x000000e000037945 */ /* 0x000fe80003800000 */
[----:B------:R-:W-:Y:S05]  /*0db0*/  @P2 BRA `(.L_x_34) ;  /* 0x0000000000242947 */ /* 0x000fea0003800000 */
[----:B---34-:R-:W2:Y:S01]  /*0dc0*/  LDS R4, [UR60+0x34] ;  /* 0x0000343cff047984 */ /* 0x018ea20008000800 */
[----:B------:R-:W-:-:S05]  /*0dd0*/  IMAD.MOV.U32 R5, RZ, RZ, 0x3f000000 ;  /* 0x3f000000ff057424 */ /* 0x000fca00078e00ff */
[----:B--2---:R-:W-:-:S05]  /*0de0*/  LOP3.LUT R4, R4, 0xff000000, R5, 0xb8, !PT ;  /* 0xff00000004047812 */ /* 0x004fca00078eb805 */
[----:B------:R2:W-:Y:S01]  /*0df0*/  STS [UR60+0x34], R4 ;  /* 0x00003404ff007988 */ /* 0x0005e2000800083c */
[----:B------:R-:W-:Y:S05]  /*0e00*/  @P2 BRA `(.L_x_35) ;  /* 0x00000000001c2947 */ /* 0x000fea0003800000 */
[----:B--2---:R-:W2:Y:S01]  /*0e10*/  LDS R4, [UR60+0x38] ;  /* 0x0000383cff047984 */ /* 0x004ea20008000800 */
[----:B------:R-:W-:-:S05]  /*0e20*/  IMAD.MOV.U32 R5, RZ, RZ, 0xff ;  /* 0x000000ffff057424 */ /* 0x000fca00078e00ff */
[----:B--2---:R-:W-:-:S05]  /*0e30*/  LOP3.LUT R4, R4, 0xff, R5, 0xb8, !PT ;  /* 0x000000ff04047812 */ /* 0x004fca00078eb805 */
[----:B------:R2:W-:Y:S02]  /*0e40*/  STS [UR60+0x38], R4 ;  /* 0x00003804ff007988 */ /* 0x0005e4000800083c */
.L_x_34:
[----:B------:R-:W-:Y:S05]  /*0e50*/  @P2 BREAK B3 ;  /* 0x0000000000032942 */ /* 0x000fea0003800000 */
[----:B------:R-:W-:Y:S05]  /*0e60*/  @P2 BRA `(.L_x_36) ;  /* 0x00000000000c2947 */ /* 0x000fea0003800000 */
[----:B------:R1:W-:Y:S02]  /*0e70*/  STS [UR60+0x20], R0 ;  /* 0x00002000ff007988 */ /* 0x0003e4000800083c */
.L_x_35:
[----:B------:R-:W-:Y:S05]  /*0e80*/  BSYNC B3 ;  /* 0x0000000000037941 */ /* 0x000fea0003800000 */
.L_x_33:
[----:B------:R1:W-:Y:S02]  /*0e90*/  @!P2 STS [UR60+0x24], R6 ;  /* 0x00002406ff00a988 */ /* 0x0003e4000800083c */
.L_x_36:
[----:B------:R-:W-:Y:S05]  /*0ea0*/  BSYNC B4 ;  /* 0x0000000000047941 */ /* 0x000fea0003800000 */
.L_x_32:
[----:B------:R-:W-:Y:S05]  /*0eb0*/  WARPSYNC.ALL ;  /* 0x0000000000007948 */ /* 0x000fea0003800000 */
[----:B------:R-:W-:Y:S04]  /*0ec0*/  BSSY B4, `(.L_x_37) ;  /* 0x000000e000047945 */ /* 0x000fe80003800000 */
[----:B------:R-:W-:Y:S05]  /*0ed0*/  @P2 BRA `(.L_x_38) ;  /* 0x0000000000302947 */ /* 0x000fea0003800000 */
[----:B--234-:R-:W2:Y:S01]  /*0ee0*/  LDS R4, [UR60+0x34] ;  /* 0x0000343cff047984 */ /* 0x01cea20008000800 */
[----:B------:R-:W3:Y:S03]  /*0ef0*/  LDC.64 R8, c[0x0][0x248] ;  /* 0x00009200ff087b82 */ /* 0x000ee60000000a00 */
[----:B-1----:R-:W1:Y:S01]  /*0f00*/  LDS R0, [UR60+0x1c] ;  /* 0x00001c3cff007984 */ /* 0x002e620008000800 */
[C---:B---3--:R-:W-:Y:S01]  /*0f10*/  SHF.L.U64.HI R6, R8.reuse, 0x1, R9 ;  /* 0x0000000108067819 */ /* 0x048fe20000010209 */
[----:B------:R-:W-:-:S03]  /*0f20*/  IMAD.SHL.U32 R5, R8, 0x2, RZ ;  /* 0x0000000208057824 */ /* 0x000fc600078e00ff */
[--C-:B------:R-:W-:Y:S02]  /*0f30*/  SHF.R.U32.HI R7, RZ, 0x4, R6.reuse ;  /* 0x00000004ff077819 */ /* 0x100fe40000011606 */
[----:B------:R-:W-:-:S05]  /*0f40*/  SHF.R.U64 R5, R5, 0x4, R6 ;  /* 0x0000000405057819 */ /* 0x000fca0000001206 */
[----:B------:R3:W-:Y:S01]  /*0f50*/  STS [UR60+0xc], R5 ;  /* 0x00000c05ff007988 */ /* 0x0007e2000800083c */
[----:B--2---:R-:W-:Y:S02]  /*0f60*/  LOP3.LUT R4, R4, 0x7, RZ, 0xb8, !PT ;  /* 0x0000000704047812 */ /* 0x004fe400078eb8ff */
[----:B-1----:R-:W-:-:S03]  /*0f70*/  LOP3.LUT R0, R0, 0xf, R7, 0xb8, !PT ;  /* 0x0000000f00007812 */ /* 0x002fc600078eb807 */
[----:B------:R3:W-:Y:S04]  /*0f80*/  STS [UR60+0x34], R4 ;  /* 0x00003404ff007988 */ /* 0x0007e8000800083c */
[----:B------:R3:W-:Y:S02]  /*0f90*/  STS [UR60+0x1c], R0 ;  /* 0x00001c00ff007988 */ /* 0x0007e4000800083c */
.L_x_38:
[----:B------:R-:W-:Y:S05]  /*0fa0*/  BSYNC B4 ;  /* 0x0000000000047941 */ /* 0x000fea0003800000 */
.L_x_37:
[----:B------:R-:W-:Y:S04]  /*0fb0*/  BSSY B4, `(.L_x_39) ;  /* 0x000001a000047945 */ /* 0x000fe80003800000 */
[----:B------:R-:W-:Y:S04]  /*0fc0*/  BSSY B5, `(.L_x_40) ;  /* 0x0000015000057945 */ /* 0x000fe80003800000 */
[----:B------:R-:W-:Y:S05]  /*0fd0*/  @P2 BRA `(.L_x_41) ;  /* 0x0000000000202947 */ /* 0x000fea0003800000 */
[----:B-1-3--:R-:W1:Y:S02]  /*0fe0*/  LDS R0, [UR60+0x34] ;  /* 0x0000343cff007984 */ /* 0x00ae640008000800 */
[----:B-1----:R-:W-:-:S05]  /*0ff0*/  LOP3.LUT R0, R0, 0x38, RZ, 0xb8, !PT ;  /* 0x0000003800007812 */ /* 0x002fca00078eb8ff */
[----:B------:R1:W-:Y:S01]  /*1000*/  STS [UR60+0x34], R0 ;  /* 0x00003400ff007988 */ /* 0x0003e2000800083c */
[----:B------:R-:W-:Y:S05]  /*1010*/  @P2 BRA `(.L_x_42) ;  /* 0x0000000000202947 */ /* 0x000fea0003800000 */
[----:B-1----:R-:W1:Y:S01]  /*1020*/  LDS R0, [UR60+0x8] ;  /* 0x0000083cff007984 */ /* 0x002e620008000800 */
[----:B------:R-:W-:-:S05]  /*1030*/  IMAD.MOV.U32 R5, RZ, RZ, 0x780 ;  /* 0x00000780ff057424 */ /* 0x000fca00078e00ff */
[----:B-1----:R-:W-:-:S05]  /*1040*/  LOP3.LUT R0, R0, 0x500, R5, 0xd8, !PT ;  /* 0x0000050000007812 */ /* 0x002fca00078ed805 */
[----:B------:R1:W-:Y:S02]  /*1050*/  STS [UR60+0x8], R0 ;  /* 0x00000800ff007988 */ /* 0x0003e4000800083c */
.L_x_41:
[----:B------:R-:W-:Y:S05]  /*1060*/  @P2 BRA `(.L_x_43) ;  /* 0x0000000000282947 */ /* 0x000fea0003800000 */
[----:B-1-3--:R-:W1:Y:S02]  /*1070*/  LDS R0, [UR60+0x8] ;  /* 0x0000083cff007984 */ /* 0x00ae640008000800 */
[----:B-1----:R-:W-:-:S05]  /*1080*/  LOP3.LUT R0, R0, 0x1800, RZ, 0xb8, !PT ;  /* 0x0000180000007812 */ /* 0x002fca00078eb8ff */
[----:B------:R3:W-:Y:S02]  /*1090*/  STS [UR60+0x8], R0 ;  /* 0x00000800ff007988 */ /* 0x0007e4000800083c */
.L_x_42:
[----:B------:R-:W-:Y:S05]  /*10a0*/  @P2 BREAK B5 ;  /* 0x0000000000052942 */ /* 0x000fea0003800000 */
[----:B------:R-:W-:Y:S05]  /*10b0*/  @P2 BRA `(.L_x_44) ;  /* 0x0000000000242947 */ /* 0x000fea0003800000 */
[----:B-1-3--:R-:W1:Y:S01]  /*10c0*/  LDS R0, [UR60+0x8] ;  /* 0x0000083cff007984 */ /* 0x00ae620008000800 */
[----:B------:R-:W-:-:S05]  /*10d0*/  IMAD.MOV.U32 R5, RZ, RZ, 0x6000 ;  /* 0x00006000ff057424 */ /* 0x000fca00078e00ff */
[----:B-1----:R-:W-:-:S04]  /*10e0*/  LOP3.LUT R0, R0, 0x6000, R5, 0xd8, !PT ;  /* 0x0000600000007812 */ /* 0x002fc800078ed805 */
[----:B------:R-:W-:-:S05]  /*10f0*/  LOP3.LUT R0, R0, 0x400000, RZ, 0xb8, !PT ;  /* 0x0040000000007812 */ /* 0x000fca00078eb8ff */
[----:B------:R1:W-:Y:S02]  /*1100*/  STS [UR60+0x8], R0 ;  /* 0x00000800ff007988 */ /* 0x0003e4000800083c */
.L_x_43:
[----:B------:R-:W-:Y:S05]  /*1110*/  BSYNC B5 ;  /* 0x0000000000057941 */ /* 0x000fea0003800000 */
.L_x_40:
[----:B-1-3--:R-:W1:Y:S02]  /*1120*/  @!P2 LDS R0, [UR60+0x8] ;  /* 0x0000083cff00a984 */ /* 0x00ae640008000800 */
[----:B-1----:R-:W-:-:S05]  /*1130*/  @!P2 LOP3.LUT R0, R0, 0x8000, RZ, 0xb8, !PT ;  /* 0x000080000000a812 */ /* 0x002fca00078eb8ff */
[----:B------:R1:W-:Y:S02]  /*1140*/  @!P2 STS [UR60+0x8], R0 ;  /* 0x00000800ff00a988 */ /* 0x0003e4000800083c */
.L_x_44:
[----:B------:R-:W-:Y:S05]  /*1150*/  BSYNC B4 ;  /* 0x0000000000047941 */ /* 0x000fea0003800000 */
.L_x_39:
[----:B------:R-:W-:Y:S05]  /*1160*/  WARPSYNC.ALL ;  /* 0x0000000000007948 */ /* 0x000fea0003800000 */
[----:B------:R1:W-:Y:S01]  /*1170*/  STL [R1+0x400], RZ ;  /* 0x000400ff01007387 */ /* 0x0003e20000100800 */
[----:B------:R-:W-:Y:S01]  /*1180*/  UIADD3 UR8, UR8, 0x100, URZ ;  /* 0x0000010008087890 */ /* 0x000fe2000fffe03f */
[----:B------:R-:W-:Y:S02]  /*1190*/  ISETP.GE.AND P1, PT, R13, 0x1, PT ;  /* 0x000000010d00780c */ /* 0x000fe40003f26270 */
[----:B------:R-:W-:Y:S01]  /*11a0*/  SHF.R.U32.HI R6, RZ, 0x5, R3 ;  /* 0x00000005ff067819 */ /* 0x000fe20000011603 */
[----:B------:R-:W-:-:S04]  /*11b0*/  UIADD3 UR52, UP0, UR8, UR52, URZ ;  /* 0x0000003408347290 */ /* 0x000fc8000ff1e03f */
[----:B------:R-:W-:Y:S01]  /*11c0*/  ULEA.HI.X.SX32 UR53, UR8, UR53, 0x1, UP0 ;  /* 0x0000003508357291 */ /* 0x000fe200080f0e3f */
[----:B-1----:R-:W-:Y:S11]  /*11d0*/  @P0 BRA `(.L_x_45) ;  /* 0x0000000000280947 */ /* 0x002ff60003800000 */
[----:B---3--:R-:W1:Y:S01]  /*11e0*/  S2R R0, SR_LANEID ;  /* 0x0000000000007919 */ /* 0x008e620000000000 */
[----:B------:R-:W-:Y:S05]  /*11f0*/  WARPSYNC.ALL ;  /* 0x0000000000007948 */ /* 0x000fea0003800000 */
[----:B-1----:R-:W-:-:S05]  /*1200*/  IMAD.SHL.U32 R0, R0, 0x4, RZ ;  /* 0x0000000400007824 */ /* 0x002fca00078e00ff */
[----:B------:R-:W1:Y:S01]  /*1210*/  LDS R7, [R0+UR60] ;  /* 0x0000003c00077984 */ /* 0x000e620008000800 */
[----:B--2-4-:R-:W-:-:S05]  /*1220*/  IADD3 R4, P3, R0, UR52, RZ ;  /* 0x0000003400047c10 */ /* 0x014fca000ff7e0ff */
[----:B------:R-:W-:-:S05]  /*1230*/  IMAD.X R5, RZ, RZ, UR53, P3 ;  /* 0x00000035ff057e24 */ /* 0x000fca00098e06ff */
[----:B-1----:R1:W5:Y:S01]  /*1240*/  ATOMG.E.EXCH.STRONG.GPU PT, RZ, [R4], R7 ;  /* 0x0000000704ff73a8 */ /* 0x00236200041ee100 */
[----:B------:R-:W-:-:S04]  /*1250*/  DEPBAR {5,4,3,2,1,0} ;  /* 0x0000003f0000791a */ /* 0x000fc80000000000 */
[----:B------:R1:W-:Y:S01]  /*1260*/  UTMACCTL.IV [UR52] ;  /* 0x00000000340079b9 */ /* 0x0003e20008000000 */
[----:B------:R-:W-:Y:S01]  /*1270*/  NOP ;  /* 0x0000000000007918 */ /* 0x000fe20000000000 */
.L_x_45:
[----:B------:R-:W-:Y:S05]  /*1280*/  @P0 BRA `(.L_x_46) ;  /* 0x00000000000c0947 */ /* 0x000fea0003800000 */
[----:B------:R0:W-:Y:S01]  /*1290*/  UTMACMDFLUSH ;  /* 0x00000000000079b7 */ /* 0x0001e20000000000 */
[----:B------:R-:W-:Y:S05]  /*12a0*/  @P0 BRA `(.L_x_46) ;  /* 0x0000000000040947 */ /* 0x000fea0003800000 */
[----:B------:R-:W-:-:S04]  /*12b0*/  DEPBAR.LE SB0, 0x0 ;  /* 0x000080000000791a */ /* 0x000fc80000000000 */
.L_x_46:
[----:B------:R1:W-:Y:S01]  /*12c0*/  STL [R1+0x404], RZ ;  /* 0x000404ff01007387 */ /* 0x0003e20000100800 */
[----:B------:R-:W-:Y:S05]  /*12d0*/  WARPSYNC.ALL ;  /* 0x0000000000007948 */ /* 0x000fea0003800000 */
[----:B------:R1:W-:Y:S01]  /*12e0*/  STL [R1+0x408], RZ ;  /* 0x000408ff01007387 */ /* 0x0003e20000100800 */
[----:B-----5:R-:W-:Y:S01]  /*12f0*/  VOTEU.ALL UP0, P2 ;  /* 0x00000000003f7886 */ /* 0x020fe20001000000 */
[----:B------:R-:W-:Y:S01]  /*1300*/  UMOV UR8, 0x1 ;  /* 0x0000000100087882 */ /* 0x000fe20000000000 */
[----:B------:R-:W-:Y:S01]  /*1310*/  VOTEU.ALL UP1, P2 ;  /* 0x00000000003f7886 */ /* 0x000fe20001020000 */
[----:B------:R1:W-:Y:S01]  /*1320*/  STL [R1+0x40c], RZ ;  /* 0x00040cff01007387 */ /* 0x0003e20000100800 */
[----:B------:R-:W-:Y:S01]  /*1330*/  R2UR UR58, R6 ;  /* 0x00000000063a72ca */ /* 0x000fe200000e0000 */
[----:B------:R-:W-:-:S04]  /*1340*/  @!UP0 UIADD3 UR12, -UR8, 0x100000, URZ ;  /* 0x00100000080c8890 */ /* 0x000fc8000fffe13f */
[----:B------:R-:W-:Y:S02]  /*1350*/  @!UP0 USHF.L.U32 UR13, UR12, 0xb, URZ ;  /* 0x0000000b0c0d8899 */ /* 0x000fe4000800063f */
[----:B------:R-:W-:Y:S01]  /*1360*/  @!UP0 USHF.L.U32 UR12, UR12, 0x1, URZ ;  /* 0x000000010c0c8899 */ /* 0x000fe2000800063f */
[----:B------:R-:W-:Y:S01]  /*1370*/  CS2R R24, SRZ ;  /* 0x0000000000187805 */ /* 0x000fe2000001ff00 */
[----:B------:R1:W-:Y:S01]  /*1380*/  STL [R1+0x410], RZ ;  /* 0x000410ff01007387 */ /* 0x0003e20000100800 */
[----:B------:R-:W-:-:S04]  /*1390*/  @!UP0 UIADD3 UR8, -UR8, 0x100000, URZ ;  /* 0x0010000008088890 */ /* 0x000fc8000fffe13f */
[----:B------:R-:W-:Y:S02]  /*13a0*/  @!UP0 USHF.L.U32 UR9, UR8, 0xb, URZ ;  /* 0x0000000b08098899 */ /* 0x000fe4000800063f */
[----:B------:R-:W-:Y:S01]  /*13b0*/  @!UP0 USHF.L.U32 UR8, UR8, 0x1, URZ ;  /* 0x0000000108088899 */ /* 0x000fe2000800063f */
[----:B------:R-:W-:Y:S01]  /*13c0*/  CS2R R26, SRZ ;  /* 0x00000000001a7805 */ /* 0x000fe2000001ff00 */
[----:B------:R-:W-:Y:S01]  /*13d0*/  VOTEU.ALL UP0, P2 ;  /* 0x00000000003f7886 */ /* 0x000fe20001000000 */
[----:B------:R1:W-:Y:S01]  /*13e0*/  STL [R1+0x414], RZ ;  /* 0x000414ff01007387 */ /* 0x0003e20000100800 */
[----:B------:R-:W-:Y:S01]  /*13f0*/  USHF.L.U32 UR11, UR54, 0x8, URZ ;  /* 0x00000008360b7899 */ /* 0x000fe2000800063f */
[----:B------:R-:W-:Y:S01]  /*1400*/  CS2R R28, SRZ ;  /* 0x00000000001c7805 */ /* 0x000fe2000001ff00 */
[----:B------:R-:W-:Y:S01]  /*1410*/  USHF.L.U32 UR15, UR55, 0x8, URZ ;  /* 0x00000008370f7899 */ /* 0x000fe2000800063f */
[----:B------:R1:W-:Y:S01]  /*1420*/  STL [R1+0x418], RZ ;  /* 0x000418ff01007387 */ /* 0x0003e20000100800 */
[----:B------:R-:W-:-:S02]  /*1430*/  CS2R R30, SRZ ;  /* 0x00000000001e7805 */ /* 0x000fc4000001ff00 */
[----:B------:R-:W-:Y:S02]  /*1440*/  CS2R R32, SRZ ;  /* 0x0000000000207805 */ /* 0x000fe4000001ff00 */
[----:B------:R-:W-:Y:S01]  /*1450*/  CS2R R34, SRZ ;  /* 0x0000000000227805 */ /* 0x000fe2000001ff00 */
[----:B------:R1:W-:Y:S01]  /*1460*/  STL [R1+0x41c], RZ ;  /* 0x00041cff01007387 */ /* 0x0003e20000100800 */
[----:B------:R-:W-:Y:S02]  /*1470*/  CS2R R36, SRZ ;  /* 0x0000000000247805 */ /* 0x000fe4000001ff00 */
[----:B------:R-:W-:Y:S02]  /*1480*/  CS2R R38, SRZ ;  /* 0x0000000000267805 */ /* 0x000fe4000001ff00 */
[----:B------:R-:W-:Y:S01]  /*1490*/  CS2R R40, SRZ ;  /* 0x0000000000287805 */ /* 0x000fe2000001ff00 */
        /* <DEDUP_REMOVED lines=73> */
[----:B------:R-:W-:-:S03]  /*1930*/  CS2R R150, SRZ ;  /* 0x0000000000967805 */ /* 0x000fc6000001ff00 */
[----:B------:R1:W-:Y:S04]  /*1940*/  STL [R1+0x46c], RZ ;  /* 0x00046cff01007387 */ /* 0x0003e80000100800 */
        /* <DEDUP_REMOVED lines=228> */
[----:B------:R1:W-:Y:S04]  /*2790*/  STL [R1], RZ ;  /* 0x000000ff01007387 */ /* 0x0003e80000100800 */
        /* <DEDUP_REMOVED lines=94> */
[----:B------:R1:W-:Y:S01]  /*2d80*/  STL [R1+0x17c], RZ ;  /* 0x00017cff01007387 */ /* 0x0003e20000100800 */
[----:B------:R-:W-:Y:S06]  /*2d90*/  BAR.SYNC.DEFER_BLOCKING 0x0 ;  /* 0x0000000000007b1d */ /* 0x000fec0000010000 */
[----:B------:R1:W-:Y:S04]  /*2da0*/  STL [R1+0x180], RZ ;  /* 0x000180ff01007387 */ /* 0x0003e80000100800 */
[----:B------:R1:W-:Y:S04]  /*2db0*/  STL [R1+0x184], RZ ;  /* 0x000184ff01007387 */ /* 0x0003e80000100800 */
[----:B------:R1:W-:Y:S04]  /*2dc0*/  STL [R1+0x188], RZ ;  /* 0x000188ff01007387 */ /* 0x0003e80000100800 */
[----:B------:R1:W-:Y:S04]  /*2dd0*/  STL [R1+0x18c], RZ ;  /* 0x00018cff01007387 */ /* 0x0003e80000100800 */
[----:B------:R1:W-:Y:S04]  /*2de0*/  STL [R1+0x190], RZ ;  /* 0x000190ff01007387 */ /* 0x0003e80000100800 */
[----:B------:R-:W2:Y:S02]  /*2df0*/  FENCE.VIEW.ASYNC.S ;  /* 0x00000000000073c6 */ /* 0x000ea40000000000 */
[----:B--2---:R1:W2:Y:S02]  /*2e00*/  @!UP0 SYNCS.EXCH.64 URZ, [UR60+0x40000], UR12 ;  /* 0x0400000c3c3f85b2 */ /* 0x0042a40008000100 */
        /* <DEDUP_REMOVED lines=20> */
[----:B--2---:R-:W-:Y:S06]  /*2f50*/  BAR.SYNC.DEFER_BLOCKING 0x0 ;  /* 0x0000000000007b1d */ /* 0x004fec0000010000 */
[----:B------:R1:W-:Y:S04]  /*2f60*/  STL [R1+0x1e4], RZ ;  /* 0x0001e4ff01007387 */ /* 0x0003e80000100800 */
[----:B------:R1:W-:Y:S04]  /*2f70*/  STL [R1+0x1e8], RZ ;  /* 0x0001e8ff01007387 */ /* 0x0003e80000100800 */
[----:B------:R1:W-:Y:S04]  /*2f80*/  STL [R1+0x1ec], RZ ;  /* 0x0001ecff01007387 */ /* 0x0003e80000100800 */
[----:B------:R1:W-:Y:S04]  /*2f90*/  STL [R1+0x1f0], RZ ;  /* 0x0001f0ff01007387 */ /* 0x0003e80000100800 */
[----:B------:R1:W-:Y:S01]  /*2fa0*/  STL [R1+0x1f4], RZ ;  /* 0x0001f4ff01007387 */ /* 0x0003e20000100800 */
[----:B------:R1:W2:Y:S03]  /*2fb0*/  @!UP1 SYNCS.EXCH.64 URZ, [UR60+0x40008], UR8 ;  /* 0x040008083c3f95b2 */ /* 0x0002a60008000100 */
[----:B------:R1:W-:Y:S04]  /*2fc0*/  STL [R1+0x1f8], RZ ;  /* 0x0001f8ff01007387 */ /* 0x0003e80000100800 */
[----:B------:R1:W-:Y:S01]  /*2fd0*/  STL [R1+0x1fc], RZ ;  /* 0x0001fcff01007387 */ /* 0x0003e20000100800 */
[----:B------:R-:W-:Y:S05]  /*2fe0*/  @!P1 BRA `(.L_x_47) ;  /* 0x0000004800f49947 */ /* 0x000fea0003800000 */
[----:B------:R1:W-:Y:S01]  /*2ff0*/  STL [R1+0x400], RZ ;  /* 0x000400ff01007387 */ /* 0x0003e20000100800 */
[----:B------:R-:W-:Y:S02]  /*3000*/  CS2R R24, SRZ ;  /* 0x0000000000187805 */ /* 0x000fe4000001ff00 */
        /* <DEDUP_REMOVED lines=83> */
[----:B------:R-:W-:Y:S01]  /*3540*/  CS2R R150, SRZ ;  /* 0x0000000000967805 */ /* 0x000fe2000001ff00 */
[----:B------:R-:W-:Y:S01]  /*3550*/  UMOV UR57, URZ ;  /* 0x0000003f00397c82 */ /* 0x000fe20008000000 */
[----:B------:R-:W-:Y:S01]  /*3560*/  UMOV UR56, URZ ;  /* 0x0000003f00387c82 */ /* 0x000fe20008000000 */
        /* <DEDUP_REMOVED lines=361> */
[----:B------:R1:W-:Y:S02]  /*4c00*/  STL [R1+0x1fc], RZ ;  /* 0x0001fcff01007387 */ /* 0x0003e40000100800 */
.L_x_49:
[----:B--2---:R-:W-:Y:S01]  /*4c10*/  BAR.SYNC.DEFER_BLOCKING 0x0 ;  /* 0x0000000000007b1d */ /* 0x004fe20000010000 */
[----:B------:R-:W-:Y:S01]  /*4c20*/  ULEA UR22, UR57, UR60, 0x3 ;  /* 0x0000003c39167291 */ /* 0x000fe2000f8e183f */
[----:B---3--:R-:W-:Y:S01]  /*4c30*/  @!P2 IMAD.MOV.U32 R0, RZ, RZ, 0x20000 ;  /* 0x00020000ff00a424 */ /* 0x008fe200078e00ff */
[----:B------:R-:W-:Y:S01]  /*4c40*/  ELECT P0, URZ, PT ;  /* 0x00000000003f782f */ /* 0x000fe20003800000 */
[----:B------:R-:W-:-:S03]  /*4c50*/  ULEA UR20, UR57, UR60, 0x10 ;  /* 0x0000003c39147291 */ /* 0x000fc6000f8e803f */
[----:B------:R-:W-:Y:S01]  /*4c60*/  ISETP.LT.U32.AND P0, PT, R2, 0x40, P0 ;  /* 0x000000400200780c */ /* 0x000fe20000701070 */
[----:B------:R-:W-:Y:S01]  /*4c70*/  ULOP3.LUT UR14, UR58, 0x1, URZ, 0xc0, !UPT ;  /* 0x000000013a0e7892 */ /* 0x000fe2000f8ec03f */
[----:B------:R-:W-:-:S03]  /*4c80*/  ELECT P1, URZ, PT ;  /* 0x00000000003f782f */ /* 0x000fc60003820000 */
[----:B-1----:R-:W-:Y:S02]  /*4c90*/  ULEA UR12, UR14, UR20, 0xf ;  /* 0x000000140e0c7291 */ /* 0x002fe4000f8e783f */
[----:B------:R-:W-:Y:S01]  /*4ca0*/  ULEA UR14, UR14, UR56, 0x6 ;  /* 0x000000380e0e7291 */ /* 0x000fe2000f8e303f */
[----:B------:R-:W-:Y:S01]  /*4cb0*/  ISETP.LT.U32.AND P1, PT, R2, 0x40, P1 ;  /* 0x000000400200780c */ /* 0x000fe20000f21070 */
[----:B------:R-:W-:Y:S02]  /*4cc0*/  UIADD3 UR21, UR20, 0x20000, URZ ;  /* 0x0002000014157890 */ /* 0x000fe4000fffe03f */
[----:B------:R-:W-:Y:S02]  /*4cd0*/  USHF.R.U32.HI UR40, URZ, 0x4, UR20 ;  /* 0x000000043f287899 */ /* 0x000fe40008011614 */
[----:B------:R-:W-:Y:S01]  /*4ce0*/  VOTEU.ANY UP0, P0 ;  /* 0x00000000003f7886 */ /* 0x000fe20000000100 */
[----:B------:R-:W-:Y:S01]  /*4cf0*/  VOTEU.ANY UP2, P0 ;  /* 0x00000000003f7886 */ /* 0x000fe20000040100 */
[----:B------:R-:W-:Y:S01]  /*4d00*/  UMOV UR10, UR14 ;  /* 0x0000000e000a7c82 */ /* 0x000fe20008000000 */
[----:B------:R-:W-:Y:S01]  /*4d10*/  USHF.R.U32.HI UR21, URZ, 0x4, UR21 ;  /* 0x000000043f157899 */ /* 0x000fe20008011615 */
[----:B------:R1:W-:Y:S01]  /*4d20*/  @!P2 SYNCS.ARRIVE.TRANS64 RZ, [UR22+0x40000], R0 ;  /* 0x04000000ffffa9a7 */ /* 0x0003e20008000016 */
[----:B------:R2:W-:Y:S06]  /*4d30*/  MEMBAR.ALL.CTA ;  /* 0x0000000000007992 */ /* 0x0005ec0000008000 */
[----:B--2---:R-:W2:Y:S01]  /*4d40*/  FENCE.VIEW.ASYNC.S ;  /* 0x00000000000073c6 */ /* 0x004ea20000000000 */
[----:B------:R-:W-:Y:S01]  /*4d50*/  @UP0 UIADD3 UR13, UR22, 0x40000, URZ ;  /* 0x00040000160d0890 */ /* 0x000fe2000fffe03f */
[----:B------:R-:W-:Y:S01]  /*4d60*/  @UP0 UMOV UR16, UR4 ;  /* 0x0000000400100c82 */ /* 0x000fe20008000000 */
[----:B------:R-:W-:Y:S01]  /*4d70*/  @UP0 UMOV UR17, UR5 ;  /* 0x0000000500110c82 */ /* 0x000fe20008000000 */
[----:B--2---:R-:W-:Y:S01]  /*4d80*/  VOTEU.ANY UP1, P1 ;  /* 0x00000000003f7886 */ /* 0x004fe20000820100 */
[----:B------:R-:W-:Y:S01]  /*4d90*/  VOTEU.ANY UP3, P1 ;  /* 0x00000000003f7886 */ /* 0x000fe20000860100 */
[----:B-1----:R-:W-:Y:S01]  /*4da0*/  IMAD.U32 R0, RZ, RZ, UR59 ;  /* 0x0000003bff007e24 */ /* 0x002fe2000f8e00ff */
[----:B------:R-:W-:-:S02]  /*4db0*/  USGXT.U32 UR40, UR40, 0xe ;  /* 0x0000000e2828789a */ /* 0x000fc40008000000 */
[----:B------:R-:W-:Y:S02]  /*4dc0*/  @UP1 UIADD3 UR8, UR12, 0x20000, URZ ;  /* 0x000200000c081890 */ /* 0x000fe4000fffe03f */
[----:B------:R-:W-:Y:S01]  /*4dd0*/  @UP1 UIADD3 UR9, UR22, 0x40000, URZ ;  /* 0x0004000016091890 */ /* 0x000fe2000fffe03f */
[----:B------:R-:W-:Y:S01]  /*4de0*/  SHF.L.U32 R0, R0, 0x1f, RZ ;  /* 0x0000001f00007819 */ /* 0x000fe200000006ff */
[----:B------:R-:W-:Y:S01]  /*4df0*/  @UP1 UMOV UR18, UR6 ;  /* 0x0000000600121c82 */ /* 0x000fe20008000000 */
[----:B------:R-:W-:Y:S01]  /*4e00*/  @UP1 UMOV UR19, UR7 ;  /* 0x0000000700131c82 */ /* 0x000fe20008000000 */
[----:B------:R-:W-:Y:S01]  /*4e10*/  USGXT.U32 UR42, UR21, 0xe ;  /* 0x0000000e152a789a */ /* 0x000fe20008000000 */
[----:B------:R-:W-:Y:S06]  /*4e20*/  BAR.SYNC.DEFER_BLOCKING 0x0 ;  /* 0x0000000000007b1d */ /* 0x000fec0000010000 */
[----:B------:R1:W-:Y:S02]  /*4e30*/  @UP2 UTMALDG.2D [UR12], [UR16] ;  /* 0x0000000c100025b4 */ /* 0x0003e40008008000 */
[----:B------:R-:W-:Y:S06]  /*4e40*/  BAR.SYNC.DEFER_BLOCKING 0x0 ;  /* 0x0000000000007b1d */ /* 0x000fec0000010000 */
[----:B------:R1:W-:Y:S02]  /*4e50*/  @UP3 UTMALDG.2D [UR8], [UR18] ;  /* 0x00000008120035b4 */ /* 0x0003e40008008000 */
[----:B------:R-:W-:Y:S06]  /*4e60*/  BAR.SYNC.DEFER_BLOCKING 0x0 ;  /* 0x0000000000007b1d */ /* 0x000fec0000010000 */
[----:B------:R-:W2:Y:S02]  /*4e70*/  SYNCS.PHASECHK.TRANS64.TRYWAIT P0, [UR22+0x40000], R0 ;  /* 0x04000000ff0075a7 */ /* 0x000ea40008000156 */
[----:B-12---:R-:W-:Y:S05]  /*4e80*/  @!P0 BRA `(.L_x_48) ;  /* 0x0000006c00f08947 */ /* 0x006fea0003800000 */
.L_x_50:
[----:B------:R-:W-:Y:S01]  /*4e90*/  STL.64 [R1+0x6c8], R150 ;  /* 0x0006c89601007387 */ /* 0x000fe20000100a00 */
[----:B------:R-:W-:Y:S01]  /*4ea0*/  UMOV UR41, 0x40000040 ;  /* 0x4000004000297882 */ /* 0x000fe20000000000 */
[----:B------:R-:W-:Y:S01]  /*4eb0*/  UMOV UR43, 0x40000040 ;  /* 0x40000040002b7882 */ /* 0x000fe20000000000 */
[----:B------:R-:W-:Y:S01]  /*4ec0*/  UIADD3 UR44, UP0, UR40, 0x2, URZ ;  /* 0x00000002282c7890 */ /* 0x000fe2000ff1e03f */
[----:B------:R-:W-:Y:S01]  /*4ed0*/  STL.64 [R1+0x6c0], R148 ;  /* 0x0006c09401007387 */ /* 0x000fe20000100a00 */
[----:B------:R-:W-:Y:S01]  /*4ee0*/  UIADD3 UR46, UP1, UR42, 0x2, URZ ;  /* 0x000000022a2e7890 */ /* 0x000fe2000ff3e03f */
[----:B------:R-:W1:Y:S02]  /*4ef0*/  LDC R0, c[0x0][0x230] ;  /* 0x00008c00ff007b82 */ /* 0x000e640000000800 */
[----:B------:R-:W-:Y:S04]  /*4f00*/  STL.64 [R1+0x6b8], R146 ;  /* 0x0006b89201007387 */ /* 0x000fe80000100a00 */
        /* <DEDUP_REMOVED lines=10> */
[----:B------:R2:W-:Y:S04]  /*4fb0*/  STL.64 [R1+0x660], R124 ;  /* 0x0006607c01007387 */ /* 0x0005e80000100a00 */
[----:B--2---:R-:W2:Y:S04]  /*4fc0*/  LDL.LU.64 R124, [R1+0x400] ;  /* 0x00040000017c7983 */ /* 0x004ea80000300a00 */
[----:B------:R-:W2:Y:S04]  /*4fd0*/  LDL.LU.64 R126, [R1+0x408] ;  /* 0x00040800017e7983 */ /* 0x000ea80000300a00 */
        /* <DEDUP_REMOVED lines=61> */
[----:B------:R-:W2:Y:S01]  /*53b0*/  LDL.LU.64 R250, [R1+0x5f8] ;  /* 0x0005f80001fa7983 */ /* 0x000ea20000300a00 */
[----:B------:R-:W-:Y:S01]  /*53c0*/  UMOV UR8, URZ ;  /* 0x0000003f00087c82 */ /* 0x000fe20008000000 */
[----:B------:R-:W-:Y:S01]  /*53d0*/  UMOV UR9, URZ ;  /* 0x0000003f00097c82 */ /* 0x000fe20008000000 */
[----:B------:R-:W-:-:S02]  /*53e0*/  UIADD3.X UR45, UR8, 0x40000040, URZ, UP0, !UPT ;  /* 0x40000040082d7890 */ /* 0x000fc400087fe43f */
[----:B------:R-:W-:Y:S02]  /*53f0*/  UIADD3.X UR47, UR9, 0x40000040, URZ, UP1, !UPT ;  /* 0x40000040092f7890 */ /* 0x000fe40008ffe43f */
[----:B------:R-:W-:Y:S02]  /*5400*/  UIADD3.64 UR36, UR44, 0x2, URZ ;  /* 0x000000022c247897 */ /* 0x000fe4000fffe03f */
[----:B------:R-:W-:Y:S02]  /*5410*/  UIADD3.64 UR38, UR46, 0x2, URZ ;  /* 0x000000022e267897 */ /* 0x000fe4000fffe03f */
[----:B------:R-:W-:Y:S02]  /*5420*/  UIADD3.64 UR32, UR44, 0x4, URZ ;  /* 0x000000042c207897 */ /* 0x000fe4000fffe03f */
[----:B------:R-:W-:Y:S02]  /*5430*/  UIADD3.64 UR34, UR46, 0x4, URZ ;  /* 0x000000042e227897 */ /* 0x000fe4000fffe03f */
[----:B------:R-:W-:-:S02]  /*5440*/  UIADD3.64 UR28, UR44, 0x7fe, URZ ;  /* 0x000007fe2c1c7897 */ /* 0x000fc4000fffe03f */
[----:B------:R-:W-:Y:S02]  /*5450*/  UIADD3.64 UR30, UR46, 0x7fe, URZ ;  /* 0x000007fe2e1e7897 */ /* 0x000fe4000fffe03f */
[----:B------:R-:W-:Y:S02]  /*5460*/  UIADD3.64 UR24, UR44, 0x800, URZ ;  /* 0x000008002c187897 */ /* 0x000fe4000fffe03f */
[----:B------:R-:W-:Y:S02]  /*5470*/  UIADD3.64 UR26, UR46, 0x800, URZ ;  /* 0x000008002e1a7897 */ /* 0x000fe4000fffe03f */
[----:B------:R-:W-:Y:S02]  /*5480*/  UIADD3.64 UR20, UR44, 0x802, URZ ;  /* 0x000008022c147897 */ /* 0x000fe4000fffe03f */
[----:B------:R-:W-:Y:S02]  /*5490*/  UIADD3.64 UR22, UR46, 0x802, URZ ;  /* 0x000008022e167897 */ /* 0x000fe4000fffe03f */
[----:B------:R-:W-:-:S02]  /*54a0*/  UIADD3.64 UR16, UR44, 0x804, URZ ;  /* 0x000008042c107897 */ /* 0x000fc4000fffe03f */
[----:B------:R-:W-:Y:S01]  /*54b0*/  UIADD3.64 UR18, UR46, 0x804, URZ ;  /* 0x000008042e127897 */ /* 0x000fe2000fffe03f */
[----:B--2---:R-:W-:-:S06]  /*54c0*/  WARPGROUP.ARRIVE ;  /* 0x00000000000079c5 */ /* 0x004fcc0000000000 */
[----:B------:R-:W-:Y:S03]  /*54d0*/  HGMMA.64x256x16.F32.BF16 R124, gdesc[UR40], R124, gsb0 ;  /* 0x03e00000287c79f0 */ /* 0x000fe6000800187c */
[----:B------:R-:W-:Y:S02]  /*54e0*/  WARPGROUP.DEPBAR.LE gsb0, 0x0 ;  /* 0x00008000000079c5 */ /* 0x000fe40000010000 */
[----:B------:R-:W-:-:S15]  /*54f0*/  WARPGROUP.ARRIVE ;  /* 0x00000000000079c5 */ /* 0x000fde0000000000 */
[----:B------:R-:W-:-:S08]  /*5500*/  NOP ;  /* 0x0000000000007918 */ /* 0x000fd00000000000 */
        /* <DEDUP_REMOVED lines=26> */
[----:B------:R2:W-:Y:S04]  /*56b0*/  STL.64 [R1+0x400], R124 ;  /* 0x0004007c01007387 */ /* 0x0005e80000100a00 */
        /* <DEDUP_REMOVED lines=63> */
[----:B--2---:R-:W2:Y:S04]  /*5ab0*/  LDL.LU.64 R124, [R1] ;  /* 0x00000000017c7983 */ /* 0x004ea80000300a00 */
[----:B---3--:R-:W3:Y:S04]  /*5ac0*/  LDL.LU.64 R126, [R1+0x8] ;  /* 0x00000800017e7983 */ /* 0x008ee80000300a00 */
[----:B-----5:R-:W5:Y:S04]  /*5ad0*/  LDL.LU.64 R128, [R1+0x10] ;  /* 0x0000100001807983 */ /* 0x020f680000300a00 */
[----:B----4-:R-:W4:Y:S04]  /*5ae0*/  LDL.LU.64 R130, [R1+0x18] ;  /* 0x0000180001827983 */ /* 0x010f280000300a00 */
[----:B-1----:R-:W2:Y:S04]  /*5af0*/  LDL.LU.64 R132, [R1+0x20] ;  /* 0x0000200001847983 */ /* 0x002ea80000300a00 */
[----:B------:R-:W3:Y:S04]  /*5b00*/  LDL.LU.64 R134, [R1+0x28] ;  /* 0x0000280001867983 */ /* 0x000ee80000300a00 */
[----:B------:R-:W5:Y:S04]  /*5b10*/  LDL.LU.64 R136, [R1+0x30] ;  /* 0x0000300001887983 */ /* 0x000f680000300a00 */
[----:B------:R-:W4:Y:S04]  /*5b20*/  LDL.LU.64 R138, [R1+0x38] ;  /* 0x00003800018a7983 */ /* 0x000f280000300a00 */
[----:B------:R-:W2:Y:S04]  /*5b30*/  LDL.LU.64 R140, [R1+0x40] ;  /* 0x00004000018c7983 */ /* 0x000ea80000300a00 */
[----:B------:R-:W3:Y:S04]  /*5b40*/  LDL.LU.64 R142, [R1+0x48] ;  /* 0x00004800018e7983 */ /* 0x000ee80000300a00 */
[----:B------:R-:W5:Y:S04]  /*5b50*/  LDL.LU.64 R144, [R1+0x50] ;  /* 0x0000500001907983 */ /* 0x000f680000300a00 */
[----:B------:R-:W4:Y:S04]  /*5b60*/  LDL.LU.64 R146, [R1+0x58] ;  /* 0x0000580001927983 */ /* 0x000f280000300a00 */
[----:B------:R-:W2:Y:S04]  /*5b70*/  LDL.LU.64 R148, [R1+0x60] ;  /* 0x0000600001947983 */ /* 0x000ea80000300a00 */
[----:B------:R-:W3:Y:S04]  /*5b80*/  LDL.LU.64 R150, [R1+0x68] ;  /* 0x0000680001967983 */ /* 0x000ee80000300a00 */
[----:B---3--:R-:W-:Y:S04]  /*5b90*/  STL.64 [R1+0x8c8], R150 ;  /* 0x0008c89601007387 */ /* 0x008fe80000100a00 */
[----:B--2---:R-:W-:Y:S04]  /*5ba0*/  STL.64 [R1+0x8c0], R148 ;  /* 0x0008c09401007387 */ /* 0x004fe80000100a00 */
[----:B----4-:R-:W-:Y:S04]  /*5bb0*/  STL.64 [R1+0x8b8], R146 ;  /* 0x0008b89201007387 */ /* 0x010fe80000100a00 */
[----:B-----5:R-:W-:Y:S04]  /*5bc0*/  STL.64 [R1+0x8b0], R144 ;  /* 0x0008b09001007387 */ /* 0x020fe80000100a00 */
        /* <DEDUP_REMOVED lines=60> */
[----:B-1----:R-:W2:Y:S04]  /*5f90*/  LDL.LU.64 R24, [R1+0x200] ;  /* 0x0002000001187983 */ /* 0x002ea80000300a00 */
        /* <DEDUP_REMOVED lines=63> */
[----:B------:R-:W-:-:S02]  /*6390*/  UIADD3.64 UR40, UR44, 0x1fe, URZ ;  /* 0x000001fe2c287897 */ /* 0x000fc4000fffe03f */
[----:B------:R-:W-:Y:S01]  /*63a0*/  UIADD3.64 UR48, UR44, 0x200, URZ ;  /* 0x000002002c307897 */ /* 0x000fe2000fffe03f */
[----:B------:R-:W3:Y:S01]  /*63b0*/  LDL.LU.64 R152, [R1+0x70] ;  /* 0x0000700001987983 */ /* 0x000ee20000300a00 */
[----:B------:R-:W-:Y:S01]  /*63c0*/  UMOV UR50, UR46 ;  /* 0x0000002e00327c82 */ /* 0x000fe20008000000 */
[----:B------:R-:W-:Y:S01]  /*63d0*/  UMOV UR51, UR47 ;  /* 0x0000002f00337c82 */ /* 0x000fe20008000000 */
[----:B------:R-:W-:Y:S01]  /*63e0*/  UIADD3.64 UR36, UR44, 0x202, URZ ;  /* 0x000002022c247897 */ /* 0x000fe2000fffe03f */
[----:B------:R-:W3:Y:S01]  /*63f0*/  LDL.LU.64 R154, [R1+0x78] ;  /* 0x00007800019a7983 */ /* 0x000ee20000300a00 */
[----:B------:R-:W-:Y:S02]  /*6400*/  UIADD3.64 UR32, UR44, 0x204, URZ ;  /* 0x000002042c207897 */ /* 0x000fe4000fffe03f */
[----:B------:R-:W-:Y:S01]  /*6410*/  UIADD3.64 UR28, UR44, 0x9fe, URZ ;  /* 0x000009fe2c1c7897 */ /* 0x000fe2000fffe03f */
[----:B------:R-:W3:Y:S01]  /*6420*/  LDL.LU.64 R156, [R1+0x80] ;  /* 0x00008000019c7983 */ /* 0x000ee20000300a00 */
[----:B------:R-:W-:-:S02]  /*6430*/  UIADD3.64 UR24, UR44, 0xa00, URZ ;  /* 0x00000a002c187897 */ /* 0x000fc4000fffe03f */
[----:B------:R-:W-:Y:S01]  /*6440*/  UIADD3.64 UR20, UR44, 0xa02, URZ ;  /* 0x00000a022c147897 */ /* 0x000fe2000fffe03f */
[----:B------:R-:W3:Y:S01]  /*6450*/  LDL.LU.64 R158, [R1+0x88] ;  /* 0x00008800019e7983 */ /* 0x000ee20000300a00 */
[----:B------:R-:W-:-:S03]  /*6460*/  UIADD3.64 UR16, UR44, 0xa04, URZ ;  /* 0x00000a042c107897 */ /* 0x000fc6000fffe03f */
[----:B------:R-:W3:Y:S04]  /*6470*/  LDL.LU.64 R160, [R1+0x90] ;  /* 0x0000900001a07983 */ /* 0x000ee80000300a00 */
        /* <DEDUP_REMOVED lines=44> */
[----:B------:R-:W3:Y:S01]  /*6740*/  LDL.LU.64 R250, [R1+0x1f8] ;  /* 0x0001f80001fa7983 */ /* 0x000ee20000300a00 */
        /* <DEDUP_REMOVED lines=95> */
[----:B-1----:R-:W3:Y:S04]  /*6d40*/  LDL.LU.64 R150, [R1+0x8c8] ;  /* 0x0008c80001967983 */ /* 0x002ee80000300a00 */
        /* <DEDUP_REMOVED lines=13> */
[----:B------:R-:W-:-:S02]  /*6e20*/  UIADD3.64 UR40, UR44, 0x3fe, URZ ;  /* 0x000003fe2c287897 */ /* 0x000fc4000fffe03f */
[----:B------:R-:W-:Y:S01]  /*6e30*/  UIADD3.64 UR48, UR44, 0x400, URZ ;  /* 0x000004002c307897 */ /* 0x000fe2000fffe03f */
[----:B------:R-:W2:Y:S01]  /*6e40*/  LDL.LU.64 R122, [R1+0x858] ;  /* 0x00085800017a7983 */ /* 0x000ea20000300a00 */
[----:B------:R-:W-:Y:S01]  /*6e50*/  UMOV UR50, UR46 ;  /* 0x0000002e00327c82 */ /* 0x000fe20008000000 */
[----:B------:R-:W-:Y:S01]  /*6e60*/  UMOV UR51, UR47 ;  /* 0x0000002f00337c82 */ /* 0x000fe20008000000 */
[----:B------:R-:W-:Y:S01]  /*6e70*/  UIADD3.64 UR36, UR44, 0x402, URZ ;  /* 0x000004022c247897 */ /* 0x000fe2000fffe03f */
[----:B------:R-:W2:Y:S01]  /*6e80*/  LDL.LU.64 R120, [R1+0x850] ;  /* 0x0008500001787983 */ /* 0x000ea20000300a00 */
[----:B------:R-:W-:Y:S02]  /*6e90*/  UIADD3.64 UR32, UR44, 0x404, URZ ;  /* 0x000004042c207897 */ /* 0x000fe4000fffe03f */
[----:B------:R-:W-:Y:S01]  /*6ea0*/  UIADD3.64 UR28, UR44, 0xbfe, URZ ;  /* 0x00000bfe2c1c7897 */ /* 0x000fe2000fffe03f */
[----:B------:R-:W2:Y:S01]  /*6eb0*/  LDL.LU.64 R118, [R1+0x848] ;  /* 0x0008480001767983 */ /* 0x000ea20000300a00 */
[----:B------:R-:W-:-:S02]  /*6ec0*/  UIADD3.64 UR24, UR44, 0xc00, URZ ;  /* 0x00000c002c187897 */ /* 0x000fc4000fffe03f */
[----:B------:R-:W-:Y:S01]  /*6ed0*/  UIADD3.64 UR20, UR44, 0xc02, URZ ;  /* 0x00000c022c147897 */ /* 0x000fe2000fffe03f */
[----:B------:R-:W2:Y:S01]  /*6ee0*/  LDL.LU.64 R116, [R1+0x840] ;  /* 0x0008400001747983 */ /* 0x000ea20000300a00 */
[----:B------:R-:W-:-:S03]  /*6ef0*/  UIADD3.64 UR16, UR44, 0xc04, URZ ;  /* 0x00000c042c107897 */ /* 0x000fc6000fffe03f */
        /* <DEDUP_REMOVED lines=46> */
[----:B---3--:R-:W-:-:S06]  /*71e0*/  WARPGROUP.ARRIVE ;  /* 0x00000000000079c5 */ /* 0x008fcc0000000000 */
        /* <DEDUP_REMOVED lines=30> */
[----:B------:R-:W-:Y:S04]  /*73d0*/  STL.64 [R1], R124 ;  /* 0x0000007c01007387 */ /* 0x000fe80000100a00 */
        /* <DEDUP_REMOVED lines=78> */
[----:B------:R-:W-:Y:S02]  /*78c0*/  UIADD3.64 UR36, UR44, 0x602, URZ ;  /* 0x000006022c247897 */ /* 0x000fe4000fffe03f */
[----:B------:R-:W-:Y:S02]  /*78d0*/  UIADD3.64 UR32, UR44, 0x604, URZ ;  /* 0x000006042c207897 */ /* 0x000fe4000fffe03f */
[----:B------:R-:W-:Y:S02]  /*78e0*/  UIADD3.64 UR28, UR44, 0xdfe, URZ ;  /* 0x00000dfe2c1c7897 */ /* 0x000fe4000fffe03f */
[----:B------:R-:W-:Y:S02]  /*78f0*/  UIADD3.64 UR24, UR44, 0xe00, URZ ;  /* 0x00000e002c187897 */ /* 0x000fe4000fffe03f */
[----:B------:R-:W-:Y:S02]  /*7900*/  UIADD3.64 UR20, UR44, 0xe02, URZ ;  /* 0x00000e022c147897 */ /* 0x000fe4000fffe03f */
[----:B------:R-:W-:-:S02]  /*7910*/  UIADD3.64 UR16, UR44, 0xe04, URZ ;  /* 0x00000e042c107897 */ /* 0x000fc4000fffe03f */
[----:B------:R-:W-:Y:S02]  /*7920*/  UIADD3 UR56, UR56, 0x80, URZ ;  /* 0x0000008038387890 */ /* 0x000fe4000fffe03f */
[----:B------:R-:W-:-:S04]  /*7930*/  UIADD3 UR57, UR57, 0x1, URZ ;  /* 0x0000000139397890 */ /* 0x000fc8000fffe03f */
[----:B------:R-:W-:Y:S01]  /*7940*/  ISETP.LE.AND P0, PT, R0, UR56, PT ;  /* 0x0000003800007c0c */ /* 0x000fe2000bf03270 */
[----:B------:R-:W-:-:S04]  /*7950*/  UISETP.NE.U32.AND UP0, UPT, UR57, 0x2, UPT ;  /* 0x000000023900788c */ /* 0x000fc8000bf05070 */
[----:B------:R-:W-:Y:S02]  /*7960*/  USEL UR8, URZ, 0x1, UP0 ;  /* 0x000000013f087887 */ /* 0x000fe40008000000 */
[----:B------:R-:W-:Y:S02]  /*7970*/  USEL UR57, UR57, URZ, UP0 ;  /* 0x0000003f39397287 */ /* 0x000fe40008000000 */
[----:B------:R-:W-:Y:S01]  /*7980*/  ULOP3.LUT UR59, UR59, UR8, URZ, 0x3c, !UPT ;  /* 0x000000083b3b7292 */ /* 0x000fe2000f8e3c3f */
[----:B--2---:R-:W-:-:S06]  /*7990*/  WARPGROUP.ARRIVE ;  /* 0x00000000000079c5 */ /* 0x004fcc0000000000 */
[----:B------:R-:W-:Y:S01]  /*79a0*/  HGMMA.64x256x16.F32.BF16 R24, gdesc[UR40], R24, gsb0 ;  /* 0x03e00000281879f0 */ /* 0x000fe20008001818 */
[----:B------:R-:W-:Y:S01]  /*79b0*/  UIADD3.64 UR40, UR44, 0x600, URZ ;  /* 0x000006002c287897 */ /* 0x000fe2000fffe03f */
[----:B------:R-:W-:Y:S01]  /*79c0*/  UMOV UR42, UR46 ;  /* 0x0000002e002a7c82 */ /* 0x000fe20008000000 */
[----:B------:R-:W-:Y:S01]  /*79d0*/  UMOV UR43, UR47 ;  /* 0x0000002f002b7c82 */ /* 0x000fe20008000000 */
[----:B------:R-:W-:Y:S02]  /*79e0*/  WARPGROUP.DEPBAR.LE gsb0, 0x0 ;  /* 0x00008000000079c5 */ /* 0x000fe40000010000 */
[----:B------:R-:W-:-:S15]  /*79f0*/  WARPGROUP.ARRIVE ;  /* 0x00000000000079c5 */ /* 0x000fde0000000000 */
[----:B------:R-:W-:-:S07]  /*7a00*/  NOP ;  /* 0x0000000000007918 */ /* 0x000fce0000000000 */
        /* <DEDUP_REMOVED lines=26> */
[----:B---3--:R-:W-:Y:S05]  /*7bb0*/  @!P0 BRA `(.L_x_49) ;  /* 0xffffffd000148947 */ /* 0x008fea000383ffff */
.L_x_47:
[----:B------:R-:W5:Y:S04]  /*7bc0*/  LDL.LU R152, [R1+0x44c] ;  /* 0x00044c0001987983 */ /* 0x000f680000300800 */
[----:B------:R-:W2:Y:S04]  /*7bd0*/  LDL.LU R23, [R1+0x448] ;  /* 0x0004480001177983 */ /* 0x000ea80000300800 */
[----:B------:R-:W2:Y:S04]  /*7be0*/  LDL.LU R22, [R1+0x45c] ;  /* 0x00045c0001167983 */ /* 0x000ea80000300800 */
[----:B------:R-:W2:Y:S04]  /*7bf0*/  LDL.LU R21, [R1+0x458] ;  /* 0x0004580001157983 */ /* 0x000ea80000300800 */
[----:B------:R-:W2:Y:S04]  /*7c00*/  LDL.LU R20, [R1+0x46c] ;  /* 0x00046c0001147983 */ /* 0x000ea80000300800 */
[----:B------:R-:W2:Y:S04]  /*7c10*/  LDL.LU R19, [R1+0x468] ;  /* 0x0004680001137983 */ /* 0x000ea80000300800 */
[----:B------:R-:W2:Y:S04]  /*7c20*/  LDL.LU R10, [R1+0x544] ;  /* 0x00054400010a7983 */ /* 0x000ea80000300800 */
[----:B------:R-:W2:Y:S04]  /*7c30*/  LDL.LU R9, [R1+0x540] ;  /* 0x0005400001097983 */ /* 0x000ea80000300800 */
[----:B------:R-:W2:Y:S04]  /*7c40*/  LDL.LU R8, [R1+0x554] ;  /* 0x0005540001087983 */ /* 0x000ea80000300800 */
[----:B-1----:R-:W2:Y:S04]  /*7c50*/  LDL.LU R7, [R1+0x550] ;  /* 0x0005500001077983 */ /* 0x002ea80000300800 */
        /* <DEDUP_REMOVED lines=8> */
[----:B----4-:R-:W4:Y:S04]  /*7ce0*/  LDL.LU R4, [R1+0x574] ;  /* 0x0005740001047983 */ /* 0x010f280000300800 */
[----:B---3--:R-:W3:Y:S04]  /*7cf0*/  LDL.LU R0, [R1+0x570] ;  /* 0x0005700001007983 */ /* 0x008ee80000300800 */
[----:B------:R-:W4:Y:S04]  /*7d00*/  LDL.LU R12, [R1+0x4f4] ;  /* 0x0004f400010c7983 */ /* 0x000f280000300800 */
[----:B------:R-:W3:Y:S04]  /*7d10*/  LDL.LU R11, [R1+0x4f0] ;  /* 0x0004f000010b7983 */ /* 0x000ee80000300800 */
[----:B------:R-:W5:Y:S04]  /*7d20*/  LDL.LU R154, [R1+0x404] ;  /* 0x00040400019a7983 */ /* 0x000f680000300800 */
[----:B------:R-:W5:Y:S04]  /*7d30*/  LDL.LU R153, [R1+0x400] ;  /* 0x0004000001997983 */ /* 0x000f680000300800 */
[----:B------:R-:W-:Y:S04]  /*7d40*/  STL [R1+0x7f4], R52 ;  /* 0x0007f43401007387 */ /* 0x000fe80000100800 */
[----:B------:R1:W-:Y:S04]  /*7d50*/  STL [R1+0x7f0], R53 ;  /* 0x0007f03501007387 */ /* 0x0003e80000100800 */
[----:B------:R-:W-:Y:S04]  /*7d60*/  STL [R1+0x7ec], R54 ;  /* 0x0007ec3601007387 */ /* 0x000fe80000100800 */
        /* <DEDUP_REMOVED lines=71> */
[----:B------:R-:W-:Y:S01]  /*81e0*/  STL [R1+0x6cc], R126 ;  /* 0x0006cc7e01007387 */ /* 0x000fe20000100800 */
[----:B-----5:R-:W-:-:S03]  /*81f0*/  F2FP.BF16.F32.PACK_AB R2, R154, R153 ;  /* 0x000000999a02723e */ /* 0x020fc600000010ff */
        /* <DEDUP_REMOVED lines=22> */
[----:B------:R5:W-:Y:S04]  /*8360*/  STL [R1+0x670], R149 ;  /* 0x0006709501007387 */ /* 0x000be80000100800 */
[----:B------:R5:W-:Y:S04]  /*8370*/  STL [R1+0x66c], R150 ;  /* 0x00066c9601007387 */ /* 0x000be80000100800 */
[----:B------:R5:W-:Y:S04]  /*8380*/  STL [R1+0x668], R151 ;  /* 0x0006689701007387 */ /* 0x000be80000100800 */
[----:B------:R5:W-:Y:S04]  /*8390*/  STL [R1+0x650], R2 ;  /* 0x0006500201007387 */ /* 0x000be80000100800 */
[----:B------:R-:W5:Y:S04]  /*83a0*/  LDL.LU R200, [R1+0x40c] ;  /* 0x00040c0001c87983 */ /* 0x000f680000300800 */
        /* <DEDUP_REMOVED lines=14> */
[----:B------:R-:W5:Y:S01]  /*8490*/  LDL.LU R185, [R1+0x440] ;  /* 0x0004400001b97983 */ /* 0x000f620000300800 */
[----:B------:R-:W-:-:S02]  /*84a0*/  IMAD.MOV.U32 R184, RZ, RZ, R152 ;  /* 0x000000ffffb87224 */ /* 0x000fc400078e0098 */
[----:B--2---:R-:W-:Y:S01]  /*84b0*/  IMAD.MOV.U32 R183, RZ, RZ, R23 ;  /* 0x000000ffffb77224 */ /* 0x004fe200078e0017 */
[----:B------:R-:W2:Y:S04]  /*84c0*/  LDL.LU R182, [R1+0x454] ;  /* 0x0004540001b67983 */ /* 0x000ea80000300800 */
[----:B------:R-:W2:Y:S01]  /*84d0*/  LDL.LU R181, [R1+0x450] ;  /* 0x0004500001b57983 */ /* 0x000ea20000300800 */
[----:B------:R-:W-:Y:S02]  /*84e0*/  IMAD.MOV.U32 R180, RZ, RZ, R22 ;  /* 0x000000ffffb47224 */ /* 0x000fe400078e0016 */
[----:B------:R-:W-:Y:S01]  /*84f0*/  IMAD.MOV.U32 R179, RZ, RZ, R21 ;  /* 0x000000ffffb37224 */ /* 0x000fe200078e0015 */
[----:B------:R-:W2:Y:S04]  /*8500*/  LDL.LU R178, [R1+0x464] ;  /* 0x0004640001b27983 */ /* 0x000ea80000300800 */
[----:B------:R-:W2:Y:S01]  /*8510*/  LDL.LU R177, [R1+0x460] ;  /* 0x0004600001b17983 */ /* 0x000ea20000300800 */
[----:B------:R-:W-:-:S02]  /*8520*/  IMAD.MOV.U32 R176, RZ, RZ, R20 ;  /* 0x000000ffffb07224 */ /* 0x000fc400078e0014 */
[----:B------:R-:W-:Y:S01]  /*8530*/  IMAD.MOV.U32 R175, RZ, RZ, R19 ;  /* 0x000000ffffaf7224 */ /* 0x000fe200078e0013 */
[----:B------:R-:W2:Y:S04]  /*8540*/  LDL.LU R174, [R1+0x474] ;  /* 0x0004740001ae7983 */ /* 0x000ea80000300800 */
[----:B------:R-:W2:Y:S01]  /*8550*/  LDL.LU R173, [R1+0x470] ;  /* 0x0004700001ad7983 */ /* 0x000ea20000300800 */
[----:B------:R-:W-:Y:S02]  /*8560*/  IMAD.MOV.U32 R172, RZ, RZ, R18 ;  /* 0x000000ffffac7224 */ /* 0x000fe400078e0012 */
[----:B------:R-:W-:Y:S01]  /*8570*/  IMAD.MOV.U32 R171, RZ, RZ, R17 ;  /* 0x000000ffffab7224 */ /* 0x000fe200078e0011 */
        /* <DEDUP_REMOVED lines=27> */
[----:B------:R-:W2:Y:S01]  /*8730*/  LDL.LU R15, [R1+0x4e8] ;  /* 0x0004e800010f7983 */ /* 0x000ea20000300800 */
[----:B----4-:R-:W-:-:S02]  /*8740*/  IMAD.MOV.U32 R14, RZ, RZ, R12 ;  /* 0x000000ffff0e7224 */ /* 0x010fc400078e000c */
[----:B---3--:R-:W-:Y:S01]  /*8750*/  IMAD.MOV.U32 R13, RZ, RZ, R11 ;  /* 0x000000ffff0d7224 */ /* 0x008fe200078e000b */
[----:B------:R-:W3:Y:S04]  /*8760*/  LDL.LU R12, [R1+0x4fc] ;  /* 0x0004fc00010c7983 */ /* 0x000ee80000300800 */
[----:B------:R-:W3:Y:S01]  /*8770*/  LDL.LU R11, [R1+0x4f8] ;  /* 0x0004f800010b7983 */ /* 0x000ee20000300800 */
[----:B-1----:R-:W-:Y:S02]  /*8780*/  F2FP.BF16.F32.PACK_AB R53, R184, R183 ;  /* 0x000000b7b835723e */ /* 0x002fe400000010ff */
[----:B------:R-:W-:Y:S01]  /*8790*/  F2FP.BF16.F32.PACK_AB R252, R172, R171 ;  /* 0x000000abacfc723e */ /* 0x000fe200000010ff */
[----:B------:R-:W-:Y:S01]  /*87a0*/  BAR.SYNC.DEFER_BLOCKING 0x0 ;  /* 0x0000000000007b1d */ /* 0x000fe20000010000 */
[----:B------:R-:W-:-:S02]  /*87b0*/  F2FP.BF16.F32.PACK_AB R23, R152, R23 ;  /* 0x000000179817723e */ /* 0x000fc400000010ff */
[----:B------:R-:W-:Y:S02]  /*87c0*/  F2FP.BF16.F32.PACK_AB R13, R14, R13 ;  /* 0x0000000d0e0d723e */ /* 0x000fe400000010ff */
[----:B------:R-:W-:Y:S02]  /*87d0*/  F2FP.BF16.F32.PACK_AB R24, R25, R24 ;  /* 0x000000181918723e */ /* 0x000fe400000010ff */
[----:B-----5:R-:W-:Y:S01]  /*87e0*/  F2FP.BF16.F32.PACK_AB R149, R200, R199 ;  /* 0x000000c7c895723e */ /* 0x020fe200000010ff */
[----:B------:R-:W1:Y:S01]  /*87f0*/  @!P2 SYNCS.CCTL.IV [UR60+0x40000] ;  /* 0x04000000ff00a9b1 */ /* 0x000e62000800003c */
[----:B------:R-:W-:Y:S01]  /*8800*/  F2FP.BF16.F32.PACK_AB R150, R198, R197 ;  /* 0x000000c5c696723e */ /* 0x000fe200000010ff */
[----:B-1----:R-:W-:Y:S01]  /*8810*/  BAR.SYNC.DEFER_BLOCKING 0x0 ;  /* 0x0000000000007b1d */ /* 0x002fe20000010000 */
[----:B------:R-:W-:Y:S02]  /*8820*/  F2FP.BF16.F32.PACK_AB R151, R196, R195 ;  /* 0x000000c3c497723e */ /* 0x000fe400000010ff */
[----:B------:R-:W-:-:S02]  /*8830*/  F2FP.BF16.F32.PACK_AB R129, R194, R193 ;  /* 0x000000c1c281723e */ /* 0x000fc400000010ff */
[----:B------:R-:W-:Y:S01]  /*8840*/  F2FP.BF16.F32.PACK_AB R130, R192, R191 ;  /* 0x000000bfc082723e */ /* 0x000fe200000010ff */
[----:B------:R-:W1:Y:S01]  /*8850*/  @!P2 SYNCS.CCTL.IV [UR60+0x40008] ;  /* 0x04000800ff00a9b1 */ /* 0x000e62000800003c */
[----:B------:R-:W-:Y:S02]  /*8860*/  F2FP.BF16.F32.PACK_AB R131, R190, R189 ;  /* 0x000000bdbe83723e */ /* 0x000fe400000010ff */
[----:B------:R-:W-:Y:S02]  /*8870*/  F2FP.BF16.F32.PACK_AB R132, R188, R187 ;  /* 0x000000bbbc84723e */ /* 0x000fe400000010ff */
[----:B------:R-:W-:-:S05]  /*8880*/  F2FP.BF16.F32.PACK_AB R2, R186, R185 ;  /* 0x000000b9ba02723e */ /* 0x000fca00000010ff */
[----:B------:R4:W-:Y:S01]  /*8890*/  STL [R1+0x630], R2 ;  /* 0x0006300201007387 */ /* 0x0009e20000100800 */
[----:B--2---:R-:W-:-:S03]  /*88a0*/  F2FP.BF16.F32.PACK_AB R52, R182, R181 ;  /* 0x000000b5b634723e */ /* 0x004fc600000010ff */
[----:B------:R2:W-:Y:S04]  /*88b0*/  STL [R1+0x634], R53 ;  /* 0x0006343501007387 */ /* 0x0005e80000100800 */
[----:B------:R5:W-:Y:S01]  /*88c0*/  STL [R1+0x638], R52 ;  /* 0x0006383401007387 */ /* 0x000be20000100800 */
[----:B----4-:R-:W-:Y:S02]  /*88d0*/  F2FP.BF16.F32.PACK_AB R2, R180, R179 ;  /* 0x000000b3b402723e */ /* 0x010fe400000010ff */
[----:B--2---:R-:W-:-:S03]  /*88e0*/  F2FP.BF16.F32.PACK_AB R53, R178, R177 ;  /* 0x000000b1b235723e */ /* 0x004fc600000010ff */
[----:B------:R2:W-:Y:S01]  /*88f0*/  STL [R1+0x63c], R2 ;  /* 0x00063c0201007387 */ /* 0x0005e20000100800 */
[----:B-----5:R-:W-:-:S03]  /*8900*/  F2FP.BF16.F32.PACK_AB R52, R176, R175 ;  /* 0x000000afb034723e */ /* 0x020fc600000010ff */
[----:B------:R-:W-:Y:S04]  /*8910*/  STL [R1+0x620], R53 ;  /* 0x0006203501007387 */ /* 0x000fe80000100800 */
[----:B------:R-:W-:Y:S01]  /*8920*/  STL [R1+0x624], R52 ;  /* 0x0006243401007387 */ /* 0x000fe20000100800 */
[----:B--2---:R-:W-:Y:S02]  /*8930*/  F2FP.BF16.F32.PACK_AB R2, R174, R173 ;  /* 0x000000adae02723e */ /* 0x004fe400000010ff */
[----:B------:R-:W-:-:S03]  /*8940*/  F2FP.BF16.F32.PACK_AB R145, R170, R169 ;  /* 0x000000a9aa91723e */ /* 0x000fc600000010ff */
[----:B------:R2:W-:Y:S04]  /*8950*/  STL [R1+0x628], R2 ;  /* 0x0006280201007387 */ /* 0x0005e80000100800 */
[----:B------:R-:W-:Y:S01]  /*8960*/  STL [R1+0x660], R252 ;  /* 0x000660fc01007387 */ /* 0x000fe20000100800 */
[----:B------:R-:W-:Y:S02]  /*8970*/  F2FP.BF16.F32.PACK_AB R146, R168, R167 ;  /* 0x000000a7a892723e */ /* 0x000fe400000010ff */
[----:B------:R-:W-:Y:S02]  /*8980*/  F2FP.BF16.F32.PACK_AB R147, R166, R165 ;  /* 0x000000a5a693723e */ /* 0x000fe400000010ff */
[----:B------:R-:W-:Y:S02]  /*8990*/  F2FP.BF16.F32.PACK_AB R148, R164, R163 ;  /* 0x000000a3a494723e */ /* 0x000fe400000010ff */
[----:B------:R-:W-:-:S02]  /*89a0*/  F2FP.BF16.F32.PACK_AB R125, R162, R161 ;  /* 0x000000a1a27d723e */ /* 0x000fc400000010ff */
[----:B------:R-:W-:Y:S02]  /*89b0*/  F2FP.BF16.F32.PACK_AB R126, R160, R159 ;  /* 0x0000009fa07e723e */ /* 0x000fe400000010ff */
[----:B------:R-:W-:Y:S02]  /*89c0*/  F2FP.BF16.F32.PACK_AB R127, R158, R157 ;  /* 0x0000009d9e7f723e */ /* 0x000fe400000010ff */
[----:B------:R-:W-:Y:S02]  /*89d0*/  F2FP.BF16.F32.PACK_AB R128, R156, R155 ;  /* 0x0000009b9c80723e */ /* 0x000fe400000010ff */
[----:B--2---:R-:W-:-:S05]  /*89e0*/  F2FP.BF16.F32.PACK_AB R2, R154, R153 ;  /* 0x000000999a02723e */ /* 0x004fca00000010ff */
[----:B------:R2:W-:Y:S01]  /*89f0*/  STL [R1+0x4a0], R2 ;  /* 0x0004a00201007387 */ /* 0x0005e20000100800 */
[----:B------:R-:W-:-:S03]  /*8a00*/  F2FP.BF16.F32.PACK_AB R21, R22, R21 ;  /* 0x000000151615723e */ /* 0x000fc600000010ff */
[----:B------:R-:W-:Y:S04]  /*8a10*/  STL [R1+0x4a4], R23 ;  /* 0x0004a41701007387 */ /* 0x000fe80000100800 */
[----:B------:R-:W-:Y:S01]  /*8a20*/  STL [R1+0x4a8], R21 ;  /* 0x0004a81501007387 */ /* 0x000fe20000100800 */
[----:B--2---:R-:W-:-:S05]  /*8a30*/  F2FP.BF16.F32.PACK_AB R2, R20, R19 ;  /* 0x000000131402723e */ /* 0x004fca00000010ff */
[----:B------:R2:W-:Y:S01]  /*8a40*/  STL [R1+0x4ac], R2 ;  /* 0x0004ac0201007387 */ /* 0x0005e20000100800 */
[----:B------:R-:W-:-:S05]  /*8a50*/  F2FP.BF16.F32.PACK_AB R252, R16, R15 ;  /* 0x0000000f10fc723e */ /* 0x000fca00000010ff */
[----:B------:R-:W-:Y:S01]  /*8a60*/  STL [R1+0x664], R252 ;  /* 0x000664fc01007387 */ /* 0x000fe20000100800 */
[----:B--2---:R-:W-:-:S05]  /*8a70*/  F2FP.BF16.F32.PACK_AB R2, R18, R17 ;  /* 0x000000111202723e */ /* 0x004fca00000010ff */
[----:B------:R3:W-:Y:S04]  /*8a80*/  STL [R1+0x490], R2 ;  /* 0x0004900201007387 */ /* 0x0007e80000100800 */
[----:B------:R-:W2:Y:S01]  /*8a90*/  LDL.LU R192, [R1+0x50c] ;  /* 0x00050c0001c07983 */ /* 0x000ea20000300800 */
[----:B---3--:R-:W-:-:S03]  /*8aa0*/  F2FP.BF16.F32.PACK_AB R2, R12, R11 ;  /* 0x0000000b0c02723e */ /* 0x008fc600000010ff */
[----:B------:R3:W-:Y:S04]  /*8ab0*/  STL [R1+0x498], R13 ;  /* 0x0004980d01007387 */ /* 0x0007e80000100800 */
[----:B------:R-:W2:Y:S04]  /*8ac0*/  LDL.LU R191, [R1+0x508] ;  /* 0x0005080001bf7983 */ /* 0x000ea80000300800 */
        /* <DEDUP_REMOVED lines=13> */
[----:B------:R-:W4:Y:S04]  /*8ba0*/  LDL.LU R176, [R1+0x54c] ;  /* 0x00054c0001b07983 */ /* 0x000f280000300800 */
[----:B------:R-:W4:Y:S04]  /*8bb0*/  LDL.LU R175, [R1+0x548] ;  /* 0x0005480001af7983 */ /* 0x000f280000300800 */
[----:B------:R-:W2:Y:S04]  /*8bc0*/  LDL.LU R172, [R1+0x55c] ;  /* 0x00055c0001ac7983 */ /* 0x000ea80000300800 */
[----:B------:R-:W2:Y:S04]  /*8bd0*/  LDL.LU R171, [R1+0x558] ;  /* 0x0005580001ab7983 */ /* 0x000ea80000300800 */
        /* <DEDUP_REMOVED lines=26> */
[----:B------:R-:W-:-:S03]  /*8d80*/  IMAD.MOV.U32 R178, RZ, RZ, R10 ;  /* 0x000000ffffb27224 */ /* 0x000fc600078e000a */
[----:B------:R-:W5:Y:S01]  /*8d90*/  LDL.LU R14, [R1+0x5d4] ;  /* 0x0005d400010e7983 */ /* 0x000f620000300800 */
[----:B------:R-:W-:-:S03]  /*8da0*/  IMAD.MOV.U32 R177, RZ, RZ, R9 ;  /* 0x000000ffffb17224 */ /* 0x000fc600078e0009 */
[----:B---3--:R-:W3:Y:S01]  /*8db0*/  LDL.LU R13, [R1+0x5d0] ;  /* 0x0005d000010d7983 */ /* 0x008ee20000300800 */
[----:B------:R-:W-:-:S03]  /*8dc0*/  IMAD.MOV.U32 R174, RZ, RZ, R8 ;  /* 0x000000ffffae7224 */ /* 0x000fc600078e0008 */
[----:B------:R-:W3:Y:S01]  /*8dd0*/  LDL.LU R12, [R1+0x5dc] ;  /* 0x0005dc00010c7983 */ /* 0x000ee20000300800 */
[----:B------:R-:W-:-:S03]  /*8de0*/  IMAD.MOV.U32 R173, RZ, RZ, R7 ;  /* 0x000000ffffad7224 */ /* 0x000fc600078e0007 */
[----:B------:R-:W3:Y:S01]  /*8df0*/  LDL.LU R11, [R1+0x5d8] ;  /* 0x0005d800010b7983 */ /* 0x000ee20000300800 */
[----:B------:R-:W-:-:S03]  /*8e00*/  IMAD.MOV.U32 R170, RZ, RZ, R6 ;  /* 0x000000ffffaa7224 */ /* 0x000fc600078e0006 */
[----:B------:R-:W3:Y:S01]  /*8e10*/  LDL.LU R10, [R1+0x5e4] ;  /* 0x0005e400010a7983 */ /* 0x000ee20000300800 */
[----:B------:R-:W-:-:S03]  /*8e20*/  IMAD.MOV.U32 R169, RZ, RZ, R5 ;  /* 0x000000ffffa97224 */ /* 0x000fc600078e0005 */
[----:B------:R-:W3:Y:S04]  /*8e30*/  LDL.LU R9, [R1+0x5e0] ;  /* 0x0005e00001097983 */ /* 0x000ee80000300800 */
[----:B------:R-:W3:Y:S04]  /*8e40*/  LDL.LU R8, [R1+0x5ec] ;  /* 0x0005ec0001087983 */ /* 0x000ee80000300800 */
[----:B------:R-:W3:Y:S04]  /*8e50*/  LDL.LU R7, [R1+0x5e8] ;  /* 0x0005e80001077983 */ /* 0x000ee80000300800 */
[----:B------:R-:W3:Y:S04]  /*8e60*/  LDL.LU R6, [R1+0x5f4] ;  /* 0x0005f40001067983 */ /* 0x000ee80000300800 */
[----:B------:R-:W3:Y:S01]  /*8e70*/  LDL.LU R5, [R1+0x5f0] ;  /* 0x0005f00001057983 */ /* 0x000ee20000300800 */
[----:B------:R-:W-:-:S02]  /*8e80*/  IMAD.MOV.U32 R166, RZ, RZ, R4 ;  /* 0x000000ffffa67224 */ /* 0x000fc400078e0004 */
[----:B------:R-:W-:Y:S01]  /*8e90*/  IMAD.MOV.U32 R165, RZ, RZ, R0 ;  /* 0x000000ffffa57224 */ /* 0x000fe200078e0000 */
[----:B------:R-:W3:Y:S04]  /*8ea0*/  LDL.LU R4, [R1+0x5fc] ;  /* 0x0005fc0001047983 */ /* 0x000ee80000300800 */
[----:B------:R-:W3:Y:S01]  /*8eb0*/  LDL.LU R0, [R1+0x5f8] ;  /* 0x0005f80001007983 */ /* 0x000ee20000300800 */
[----:B------:R-:W-:Y:S02]  /*8ec0*/  F2FP.BF16.F32.PACK_AB R52, R178, R177 ;  /* 0x000000b1b234723e */ /* 0x000fe400000010ff */
[----:B------:R-:W-:-:S03]  /*8ed0*/  F2FP.BF16.F32.PACK_AB R53, R174, R173 ;  /* 0x000000adae35723e */ /* 0x000fc600000010ff */
[----:B------:R2:W-:Y:S01]  /*8ee0*/  STL [R1+0x460], R52 ;  /* 0x0004603401007387 */ /* 0x0005e20000100800 */
[----:B----4-:R-:W-:-:S05]  /*8ef0*/  F2FP.BF16.F32.PACK_AB R2, R176, R175 ;  /* 0x000000afb002723e */ /* 0x010fca00000010ff */
[----:B------:R4:W-:Y:S01]  /*8f00*/  STL [R1+0x464], R2 ;  /* 0x0004640201007387 */ /* 0x0009e20000100800 */
[----:B--2---:R-:W-:-:S03]  /*8f10*/  F2FP.BF16.F32.PACK_AB R52, R172, R171 ;  /* 0x000000abac34723e */ /* 0x004fc600000010ff */
[----:B------:R5:W-:Y:S01]  /*8f20*/  STL [R1+0x468], R53 ;  /* 0x0004683501007387 */ /* 0x000be20000100800 */
[----:B----4-:R-:W-:-:S03]  /*8f30*/  F2FP.BF16.F32.PACK_AB R2, R170, R169 ;  /* 0x000000a9aa02723e */ /* 0x010fc600000010ff */
[----:B------:R2:W-:Y:S01]  /*8f40*/  STL [R1+0x46c], R52 ;  /* 0x00046c3401007387 */ /* 0x0005e20000100800 */
[----:B-----5:R-:W-:-:S03]  /*8f50*/  F2FP.BF16.F32.PACK_AB R53, R168, R167 ;  /* 0x000000a7a835723e */ /* 0x020fc600000010ff */
[----:B------:R4:W-:Y:S01]  /*8f60*/  STL [R1+0x450], R2 ;  /* 0x0004500201007387 */ /* 0x0009e20000100800 */
[----:B--2---:R-:W-:-:S03]  /*8f70*/  F2FP.BF16.F32.PACK_AB R52, R166, R165 ;  /* 0x000000a5a634723e */ /* 0x004fc600000010ff */
[----:B------:R-:W-:Y:S01]  /*8f80*/  STL [R1+0x454], R53 ;  /* 0x0004543501007387 */ /* 0x000fe20000100800 */
[----:B----4-:R-:W-:-:S03]  /*8f90*/  F2FP.BF16.F32.PACK_AB R2, R164, R163 ;  /* 0x000000a3a402723e */ /* 0x010fc600000010ff */
[----:B------:R-:W-:Y:S04]  /*8fa0*/  STL [R1+0x458], R52 ;  /* 0x0004583401007387 */ /* 0x000fe80000100800 */
[----:B------:R2:W-:Y:S02]  /*8fb0*/  STL [R1+0x45c], R2 ;  /* 0x00045c0201007387 */ /* 0x0005e40000100800 */
[----:B--2---:R-:W-:-:S05]  /*8fc0*/  F2FP.BF16.F32.PACK_AB R2, R18, R17 ;  /* 0x000000111202723e */ /* 0x004fca00000010ff */
[----:B------:R2:W-:Y:S01]  /*8fd0*/  STL [R1+0x420], R2 ;  /* 0x0004200201007387 */ /* 0x0005e20000100800 */
[----:B------:R-:W-:Y:S02]  /*8fe0*/  F2FP.BF16.F32.PACK_AB R15, R16, R15 ;  /* 0x0000000f100f723e */ /* 0x000fe400000010ff */
[----:B---3--:R-:W-:-:S03]  /*8ff0*/  F2FP.BF16.F32.PACK_AB R13, R14, R13 ;  /* 0x0000000d0e0d723e */ /* 0x008fc600000010ff */
[----:B------:R-:W-:Y:S01]  /*9000*/  STL [R1+0x424], R15 ;  /* 0x0004240f01007387 */ /* 0x000fe20000100800 */
[----:B--2---:R-:W-:-:S03]  /*9010*/  F2FP.BF16.F32.PACK_AB R2, R12, R11 ;  /* 0x0000000b0c02723e */ /* 0x004fc600000010ff */
[----:B------:R-:W-:Y:S04]  /*9020*/  STL [R1+0x428], R13 ;  /* 0x0004280d01007387 */ /* 0x000fe80000100800 */
[----:B------:R2:W-:Y:S01]  /*9030*/  STL [R1+0x42c], R2 ;  /* 0x00042c0201007387 */ /* 0x0005e20000100800 */
[----:B------:R-:W-:Y:S02]  /*9040*/  F2FP.BF16.F32.PACK_AB R9, R10, R9 ;  /* 0x000000090a09723e */ /* 0x000fe400000010ff */
[----:B------:R-:W-:-:S03]  /*9050*/  F2FP.BF16.F32.PACK_AB R7, R8, R7 ;  /* 0x000000070807723e */ /* 0x000fc600000010ff */
[----:B------:R-:W-:Y:S04]  /*9060*/  STL [R1+0x410], R9 ;  /* 0x0004100901007387 */ /* 0x000fe80000100800 */
[----:B------:R-:W-:Y:S01]  /*9070*/  STL [R1+0x414], R7 ;  /* 0x0004140701007387 */ /* 0x000fe20000100800 */
[----:B--2---:R-:W-:-:S03]  /*9080*/  F2FP.BF16.F32.PACK_AB R2, R6, R5 ;  /* 0x000000050602723e */ /* 0x004fc600000010ff */
[----:B------:R-:W2:Y:S04]  /*9090*/  LDL.LU R57, [R1+0x204] ;  /* 0x0002040001397983 */ /* 0x000ea80000300800 */
[----:B------:R3:W-:Y:S04]  /*90a0*/  STL [R1+0x418], R2 ;  /* 0x0004180201007387 */ /* 0x0007e80000100800 */
[----:B------:R-:W2:Y:S04]  /*90b0*/  LDL.LU R56, [R1+0x200] ;  /* 0x0002000001387983 */ /* 0x000ea80000300800 */
[----:B------:R-:W4:Y:S04]  /*90c0*/  LDL.LU R55, [R1+0x20c] ;  /* 0x00020c0001377983 */ /* 0x000f280000300800 */
[----:B------:R-:W4:Y:S04]  /*90d0*/  LDL.LU R54, [R1+0x208] ;  /* 0x0002080001367983 */ /* 0x000f280000300800 */
[----:B------:R-:W5:Y:S04]  /*90e0*/  LDL.LU R53, [R1+0x214] ;  /* 0x0002140001357983 */ /* 0x000f680000300800 */
[----:B------:R-:W5:Y:S04]  /*90f0*/  LDL.LU R52, [R1+0x210] ;  /* 0x0002100001347983 */ /* 0x000f680000300800 */
[----:B---3--:R-:W3:Y:S04]  /*9100*/  LDL.LU R2, [R1+0x21c] ;  /* 0x00021c0001027983 */ /* 0x008ee80000300800 */
[----:B------:R-:W3:Y:S04]  /*9110*/  LDL.LU R251, [R1+0x218] ;  /* 0x0002180001fb7983 */ /* 0x000ee80000300800 */
[----:B------:R-:W2:Y:S04]  /*9120*/  LDL.LU R250, [R1+0x224] ;  /* 0x0002240001fa7983 */ /* 0x000ea80000300800 */
[----:B------:R-:W2:Y:S04]  /*9130*/  LDL.LU R249, [R1+0x220] ;  /* 0x0002200001f97983 */ /* 0x000ea80000300800 */
[----:B------:R-:W4:Y:S04]  /*9140*/  LDL.LU R248, [R1+0x22c] ;  /* 0x00022c0001f87983 */ /* 0x000f280000300800 */
[----:B------:R-:W4:Y:S04]  /*9150*/  LDL.LU R247, [R1+0x228] ;  /* 0x0002280001f77983 */ /* 0x000f280000300800 */
[----:B------:R-:W3:Y:S04]  /*9160*/  LDL.LU R246, [R1+0x234] ;  /* 0x0002340001f67983 */ /* 0x000ee80000300800 */
[----:B------:R-:W3:Y:S04]  /*9170*/  LDL.LU R245, [R1+0x230] ;  /* 0x0002300001f57983 */ /* 0x000ee80000300800 */
[----:B------:R-:W3:Y:S04]  /*9180*/  LDL.LU R244, [R1+0x23c] ;  /* 0x00023c0001f47983 */ /* 0x000ee80000300800 */
[----:B------:R-:W3:Y:S04]  /*9190*/  LDL.LU R243, [R1+0x238] ;  /* 0x0002380001f37983 */ /* 0x000ee80000300800 */
[----:B------:R-:W5:Y:S04]  /*91a0*/  LDL.LU R242, [R1+0x244] ;  /* 0x0002440001f27983 */ /* 0x000f680000300800 */
[----:B------:R-:W5:Y:S04]  /*91b0*/  LDL.LU R241, [R1+0x240] ;  /* 0x0002400001f17983 */ /* 0x000f680000300800 */
[----:B------:R-:W3:Y:S04]  /*91c0*/  LDL.LU R240, [R1+0x24c] ;  /* 0x00024c0001f07983 */ /* 0x000ee80000300800 */
[----:B------:R-:W3:Y:S04]  /*91d0*/  LDL.LU R239, [R1+0x248] ;  /* 0x0002480001ef7983 */ /* 0x000ee80000300800 */
[----:B------:R-:W3:Y:S04]  /*91e0*/  LDL.LU R238, [R1+0x254] ;  /* 0x0002540001ee7983 */ /* 0x000ee80000300800 */
[----:B------:R-:W3:Y:S04]  /*91f0*/  LDL.LU R237, [R1+0x250] ;  /* 0x0002500001ed7983 */ /* 0x000ee80000300800 */
[----:B------:R-:W3:Y:S04]  /*9200*/  LDL.LU R236, [R1+0x25c] ;  /* 0x00025c0001ec7983 */ /* 0x000ee80000300800 */
[----:B------:R-:W3:Y:S04]  /*9210*/  LDL.LU R235, [R1+0x258] ;  /* 0x0002580001eb7983 */ /* 0x000ee80000300800 */
[----:B------:R-:W3:Y:S04]  /*9220*/  LDL.LU R234, [R1+0x264] ;  /* 0x0002640001ea7983 */ /* 0x000ee80000300800 */
[----:B------:R-:W3:Y:S04]  /*9230*/  LDL.LU R233, [R1+0x260] ;  /* 0x0002600001e97983 */ /* 0x000ee80000300800 */
[----:B------:R-:W2:Y:S04]  /*9240*/  LDL.LU R232, [R1+0x26c] ;  /* 0x00026c0001e87983 */ /* 0x000ea80000300800 */
[----:B------:R-:W2:Y:S04]  /*9250*/  LDL.LU R231, [R1+0x268] ;  /* 0x0002680001e77983 */ /* 0x000ea80000300800 */
        /* <DEDUP_REMOVED lines=31> */
[----:B------:R-:W3:Y:S01]  /*9450*/  LDL.LU R199, [R1+0x2e8] ;  /* 0x0002e80001c77983 */ /* 0x000ee20000300800 */
[----:B------:R-:W-:-:S03]  /*9460*/  F2FP.BF16.F32.PACK_AB R141, R194, R193 ;  /* 0x000000c1c28d723e */ /* 0x000fc600000010ff */
        /* <DEDUP_REMOVED lines=84> */
[----:B----4-:R-:W-:-:S02]  /*99b0*/  F2FP.BF16.F32.PACK_AB R114, R248, R247 ;  /* 0x000000f7f872723e */ /* 0x010fc400000010ff */
[----:B-----5:R-:W-:Y:S02]  /*99c0*/  F2FP.BF16.F32.PACK_AB R248, R242, R241 ;  /* 0x000000f1f2f8723e */ /* 0x020fe400000010ff */
[----:B--2---:R-:W-:Y:S02]  /*99d0*/  F2FP.BF16.F32.PACK_AB R241, R232, R231 ;  /* 0x000000e7e8f1723e */ /* 0x004fe400000010ff */
[----:B---3--:R-:W-:Y:S02]  /*99e0*/  F2FP.BF16.F32.PACK_AB R232, R226, R225 ;  /* 0x000000e1e2e8723e */ /* 0x008fe400000010ff */
[----:B------:R-:W-:Y:S02]  /*99f0*/  F2FP.BF16.F32.PACK_AB R113, R250, R249 ;  /* 0x000000f9fa71723e */ /* 0x000fe400000010ff */
[----:B------:R-:W-:Y:S02]  /*9a00*/  F2FP.BF16.F32.PACK_AB R225, R216, R215 ;  /* 0x000000d7d8e1723e */ /* 0x000fe400000010ff */
[----:B------:R-:W-:-:S02]  /*9a10*/  F2FP.BF16.F32.PACK_AB R249, R240, R239 ;  /* 0x000000eff0f9723e */ /* 0x000fc400000010ff */
[----:B------:R-:W-:Y:S02]  /*9a20*/  F2FP.BF16.F32.PACK_AB R216, R210, R209 ;  /* 0x000000d1d2d8723e */ /* 0x000fe400000010ff */
[----:B------:R-:W-:Y:S02]  /*9a30*/  F2FP.BF16.F32.PACK_AB R240, R234, R233 ;  /* 0x000000e9eaf0723e */ /* 0x000fe400000010ff */
[----:B------:R-:W-:Y:S02]  /*9a40*/  F2FP.BF16.F32.PACK_AB R233, R224, R223 ;  /* 0x000000dfe0e9723e */ /* 0x000fe400000010ff */
[----:B------:R-:W-:Y:S02]  /*9a50*/  F2FP.BF16.F32.PACK_AB R224, R218, R217 ;  /* 0x000000d9dae0723e */ /* 0x000fe400000010ff */
[----:B------:R-:W-:Y:S02]  /*9a60*/  F2FP.BF16.F32.PACK_AB R217, R208, R207 ;  /* 0x000000cfd0d9723e */ /* 0x000fe400000010ff */
[----:B------:R-:W-:-:S02]  /*9a70*/  F2FP.BF16.F32.PACK_AB R209, R200, R199 ;  /* 0x000000c7c8d1723e */ /* 0x000fc400000010ff */
[----:B------:R-:W-:Y:S02]  /*9a80*/  F2FP.BF16.F32.PACK_AB R208, R202, R201 ;  /* 0x000000c9cad0723e */ /* 0x000fe400000010ff */
[----:B------:R-:W-:Y:S02]  /*9a90*/  F2FP.BF16.F32.PACK_AB R135, R53, R52 ;  /* 0x000000343587723e */ /* 0x000fe400000010ff */
[----:B------:R-:W2:Y:S01]  /*9aa0*/  LDL.LU R52, [R1+0x4] ;  /* 0x0000040001347983 */ /* 0x000ea20000300800 */
[----:B------:R-:W-:Y:S02]  /*9ab0*/  F2FP.BF16.F32.PACK_AB R116, R244, R243 ;  /* 0x000000f3f474723e */ /* 0x000fe400000010ff */
        /* <DEDUP_REMOVED lines=33> */
[----:B------:R-:W2:Y:S04]  /*9cd0*/  LDL.LU R8, [R1] ;  /* 0x0000000001087983 */ /* 0x000ea80000300800 */
[----:B------:R-:W3:Y:S04]  /*9ce0*/  LDL.LU R53, [R1+0xc] ;  /* 0x00000c0001357983 */ /* 0x000ee80000300800 */
[----:B------:R-:W3:Y:S04]  /*9cf0*/  LDL.LU R9, [R1+0x8] ;  /* 0x0000080001097983 */ /* 0x000ee80000300800 */
[----:B------:R-:W4:Y:S04]  /*9d00*/  LDL.LU R54, [R1+0x14] ;  /* 0x0000140001367983 */ /* 0x000f280000300800 */
[----:B------:R-:W4:Y:S01]  /*9d10*/  LDL.LU R10, [R1+0x10] ;  /* 0x00001000010a7983 */ /* 0x000f220000300800 */
[----:B------:R-:W-:-:S03]  /*9d20*/  F2FP.BF16.F32.PACK_AB R19, R5, R4 ;  /* 0x000000040513723e */ /* 0x000fc600000010ff */
[----:B------:R-:W5:Y:S04]  /*9d30*/  LDL.LU R55, [R1+0x1c] ;  /* 0x00001c0001377983 */ /* 0x000f680000300800 */
[----:B------:R-:W5:Y:S04]  /*9d40*/  LDL.LU R11, [R1+0x18] ;  /* 0x00001800010b7983 */ /* 0x000f680000300800 */
[----:B------:R-:W5:Y:S01]  /*9d50*/  LDL.LU R56, [R1+0x24] ;  /* 0x0000240001387983 */ /* 0x000f620000300800 */
[----:B------:R-:W-:-:S03]  /*9d60*/  F2FP.BF16.F32.PACK_AB R18, R7, R6 ;  /* 0x000000060712723e */ /* 0x000fc600000010ff */
[----:B------:R-:W5:Y:S04]  /*9d70*/  LDL.LU R4, [R1+0x20] ;  /* 0x0000200001047983 */ /* 0x000f680000300800 */
[----:B------:R-:W5:Y:S04]  /*9d80*/  LDL.LU R57, [R1+0x2c] ;  /* 0x00002c0001397983 */ /* 0x000f680000300800 */
[----:B------:R-:W5:Y:S04]  /*9d90*/  LDL.LU R5, [R1+0x28] ;  /* 0x0000280001057983 */ /* 0x000f680000300800 */
[----:B------:R-:W5:Y:S01]  /*9da0*/  LDL.LU R58, [R1+0x34] ;  /* 0x00003400013a7983 */ /* 0x000f620000300800 */
[----:B------:R-:W-:-:S03]  /*9db0*/  F2FP.BF16.F32.PACK_AB R155, R13, R12 ;  /* 0x0000000c0d9b723e */ /* 0x000fc600000010ff */
        /* <DEDUP_REMOVED lines=113> */
[----:B------:R-:W5:Y:S01]  /*a4d0*/  LDL.LU R237, [R1+0x1c8] ;  /* 0x0001c80001ed7983 */ /* 0x000f620000300800 */
[----:B------:R-:W-:-:S03]  /*a4e0*/  IMAD.SHL.U32 R0, R3, 0x80, RZ ;  /* 0x0000008003007824 */ /* 0x000fc600078e00ff */
[----:B------:R-:W5:Y:S01]  /*a4f0*/  LDL.LU R110, [R1+0x1d4] ;  /* 0x0001d400016e7983 */ /* 0x000f620000300800 */
[----:B------:R-:W-:-:S03]  /*a500*/  IMAD.SHL.U32 R2, R3, 0x10, RZ ;  /* 0x0000001003027824 */ /* 0x000fc600078e00ff */
[----:B------:R-:W5:Y:S04]  /*a510*/  LDL.LU R238, [R1+0x1d0] ;  /* 0x0001d00001ee7983 */ /* 0x000f680000300800 */
[----:B------:R-:W5:Y:S04]  /*a520*/  LDL.LU R111, [R1+0x1dc] ;  /* 0x0001dc00016f7983 */ /* 0x000f680000300800 */
[----:B------:R-:W5:Y:S04]  /*a530*/  LDL.LU R239, [R1+0x1d8] ;  /* 0x0001d80001ef7983 */ /* 0x000f680000300800 */
[----:B------:R-:W5:Y:S04]  /*a540*/  LDL.LU R3, [R1+0x1e4] ;  /* 0x0001e40001037983 */ /* 0x000f680000300800 */
[----:B------:R-:W5:Y:S01]  /*a550*/  LDL.LU R244, [R1+0x1e0] ;  /* 0x0001e00001f47983 */ /* 0x000f620000300800 */
[----:B------:R-:W-:-:S02]  /*a560*/  LOP3.LUT R0, R0, 0x780, RZ, 0xc0, !PT ;  /* 0x0000078000007812 */ /* 0x000fc400078ec0ff */
[----:B------:R-:W-:Y:S01]  /*a570*/  F2FP.BF16.F32.PACK_AB R115, R246, R245 ;  /* 0x000000f5f673723e */ /* 0x000fe200000010ff */
[----:B------:R-:W5:Y:S01]  /*a580*/  LDL.LU R112, [R1+0x1ec] ;  /* 0x0001ec0001707983 */ /* 0x000f620000300800 */
[----:B------:R-:W-:-:S03]  /*a590*/  LOP3.LUT R0, R0, 0x70, R2, 0xf8, !PT ;  /* 0x0000007000007812 */ /* 0x000fc600078ef802 */
[----:B------:R-:W5:Y:S01]  /*a5a0*/  LDL.LU R245, [R1+0x1e8] ;  /* 0x0001e80001f57983 */ /* 0x000f620000300800 */
[----:B--2---:R-:W-:-:S03]  /*a5b0*/  F2FP.BF16.F32.PACK_AB R8, R52, R8 ;  /* 0x000000083408723e */ /* 0x004fc600000010ff */
[----:B------:R-:W2:Y:S01]  /*a5c0*/  LDL.LU R246, [R1+0x1f0] ;  /* 0x0001f00001f67983 */ /* 0x000ea20000300800 */
[----:B---3--:R-:W-:-:S03]  /*a5d0*/  F2FP.BF16.F32.PACK_AB R9, R53, R9 ;  /* 0x000000093509723e */ /* 0x008fc600000010ff */
[----:B------:R-:W3:Y:S01]  /*a5e0*/  LDL.LU R247, [R1+0x1f8] ;  /* 0x0001f80001f77983 */ /* 0x000ee20000300800 */
[----:B----4-:R-:W-:-:S03]  /*a5f0*/  F2FP.BF16.F32.PACK_AB R10, R54, R10 ;  /* 0x0000000a360a723e */ /* 0x010fc600000010ff */
[----:B------:R-:W3:Y:S01]  /*a600*/  LDL.LU R2, [R1+0x1fc] ;  /* 0x0001fc0001027983 */ /* 0x000ee20000300800 */
[----:B-----5:R-:W-:-:S03]  /*a610*/  F2FP.BF16.F32.PACK_AB R11, R55, R11 ;  /* 0x0000000b370b723e */ /* 0x020fc600000010ff */
[----:B------:R-:W4:Y:S01]  /*a620*/  LDL.LU R52, [R1+0x7f4] ;  /* 0x0007f40001347983 */ /* 0x000f220000300800 */
[----:B------:R-:W-:-:S03]  /*a630*/  F2FP.BF16.F32.PACK_AB R4, R56, R4 ;  /* 0x000000043804723e */ /* 0x000fc600000010ff */
[----:B------:R-:W4:Y:S01]  /*a640*/  LDL.LU R53, [R1+0x7f0] ;  /* 0x0007f00001357983 */ /* 0x000f220000300800 */
[----:B------:R-:W-:-:S03]  /*a650*/  F2FP.BF16.F32.PACK_AB R5, R57, R5 ;  /* 0x000000053905723e */ /* 0x000fc600000010ff */
[----:B------:R-:W5:Y:S01]  /*a660*/  LDL.LU R54, [R1+0x7ec] ;  /* 0x0007ec0001367983 */ /* 0x000f620000300800 */
[----:B------:R-:W-:-:S03]  /*a670*/  F2FP.BF16.F32.PACK_AB R6, R58, R6 ;  /* 0x000000063a06723e */ /* 0x000fc600000010ff */
[----:B------:R-:W5:Y:S01]  /*a680*/  LDL.LU R55, [R1+0x7e8] ;  /* 0x0007e80001377983 */ /* 0x000f620000300800 */
[----:B------:R-:W-:-:S03]  /*a690*/  F2FP.BF16.F32.PACK_AB R7, R59, R7 ;  /* 0x000000073b07723e */ /* 0x000fc600000010ff */
[----:B------:R-:W2:Y:S01]  /*a6a0*/  LDL.LU R56, [R1+0x7e4] ;  /* 0x0007e40001387983 */ /* 0x000ea20000300800 */
[----:B------:R-:W-:-:S03]  /*a6b0*/  F2FP.BF16.F32.PACK_AB R12, R60, R12 ;  /* 0x0000000c3c0c723e */ /* 0x000fc600000010ff */
[----:B------:R-:W2:Y:S01]  /*a6c0*/  LDL.LU R57, [R1+0x7e0] ;  /* 0x0007e00001397983 */ /* 0x000ea20000300800 */
[----:B------:R-:W-:-:S03]  /*a6d0*/  F2FP.BF16.F32.PACK_AB R13, R61, R13 ;  /* 0x0000000d3d0d723e */ /* 0x000fc600000010ff */
[----:B------:R-:W3:Y:S01]  /*a6e0*/  LDL.LU R58, [R1+0x7dc] ;  /* 0x0007dc00013a7983 */ /* 0x000ee20000300800 */
        /* <DEDUP_REMOVED lines=97> */
[----:B------:R-:W-:Y:S02]  /*ad00*/  F2FP.BF16.F32.PACK_AB R244, R3, R244 ;  /* 0x000000f403f4723e */ /* 0x000fe400000010ff */
[----:B------:R-:W1:Y:S01]  /*ad10*/  S2R R3, SR_TID.X ;  /* 0x0000000000037919 */ /* 0x000e620000002100 */
[----:B------:R-:W-:Y:S02]  /*ad20*/  F2FP.BF16.F32.PACK_AB R237, R109, R237 ;  /* 0x000000ed6ded723e */ /* 0x000fe400000010ff */
[----:B------:R-:W-:Y:S01]  /*ad30*/  F2FP.BF16.F32.PACK_AB R238, R110, R238 ;  /* 0x000000ee6eee723e */ /* 0x000fe200000010ff */
[----:B------:R-:W3:Y:S01]  /*ad40*/  LDL.LU R109, [R1+0x710] ;  /* 0x00071000016d7983 */ /* 0x000ee20000300800 */
[----:B------:R-:W-:-:S03]  /*ad50*/  F2FP.BF16.F32.PACK_AB R239, R111, R239 ;  /* 0x000000ef6fef723e */ /* 0x000fc600000010ff */
[----:B------:R-:W3:Y:S04]  /*ad60*/  LDL.LU R110, [R1+0x70c] ;  /* 0x00070c00016e7983 */ /* 0x000ee80000300800 */
[----:B------:R-:W3:Y:S01]  /*ad70*/  LDL.LU R111, [R1+0x708] ;  /* 0x00070800016f7983 */ /* 0x000ee20000300800 */
[----:B------:R-:W-:Y:S02]  /*ad80*/  F2FP.BF16.F32.PACK_AB R25, R27, R26 ;  /* 0x0000001a1b19723e */ /* 0x000fe400000010ff */
[----:B------:R-:W-:Y:S02]  /*ad90*/  F2FP.BF16.F32.PACK_AB R245, R112, R245 ;  /* 0x000000f570f5723e */ /* 0x000fe400000010ff */
[----:B------:R-:W-:Y:S01]  /*ada0*/  F2FP.BF16.F32.PACK_AB R26, R29, R28 ;  /* 0x0000001c1d1a723e */ /* 0x000fe200000010ff */
[----:B------:R-:W-:Y:S01]  /*adb0*/  IMAD.MOV.U32 R28, RZ, RZ, R113 ;  /* 0x000000ffff1c7224 */ /* 0x000fe200078e0071 */
[----:B------:R-:W-:-:S02]  /*adc0*/  F2FP.BF16.F32.PACK_AB R27, R31, R30 ;  /* 0x0000001e1f1b723e */ /* 0x000fc400000010ff */
[----:B-1----:R-:W-:Y:S02]  /*add0*/  LOP3.LUT R0, R0, 0x10, R3, 0x78, !PT ;  /* 0x0000001000007812 */ /* 0x002fe400078e7803 */
[----:B------:R-:W3:Y:S01]  /*ade0*/  LDL.LU R3, [R1+0x1f4] ;  /* 0x0001f40001037983 */ /* 0x000ee20000300800 */
[----:B------:R-:W-:Y:S01]  /*adf0*/  IMAD.MOV.U32 R29, RZ, RZ, R114 ;  /* 0x000000ffff1d7224 */ /* 0x000fe200078e0072 */
[----:B------:R-:W-:Y:S02]  /*ae00*/  F2FP.BF16.F32.PACK_AB R32, R33, R32 ;  /* 0x000000202120723e */ /* 0x000fe400000010ff */
[----:B------:R-:W3:Y:S01]  /*ae10*/  LDL.LU R112, [R1+0x704] ;  /* 0x0007040001707983 */ /* 0x000ee20000300800 */
[----:B------:R-:W-:Y:S01]  /*ae20*/  IMAD.MOV.U32 R30, RZ, RZ, R115 ;  /* 0x000000ffff1e7224 */ /* 0x000fe200078e0073 */
[----:B------:R-:W-:Y:S02]  /*ae30*/  F2FP.BF16.F32.PACK_AB R33, R35, R34 ;  /* 0x000000222321723e */ /* 0x000fe400000010ff */
[----:B------:R-:W3:Y:S01]  /*ae40*/  LDL.LU R113, [R1+0x700] ;  /* 0x0007000001717983 */ /* 0x000ee20000300800 */
[----:B------:R-:W-:Y:S01]  /*ae50*/  IMAD.MOV.U32 R31, RZ, RZ, R116 ;  /* 0x000000ffff1f7224 */ /* 0x000fe200078e0074 */
[----:B------:R-:W-:-:S02]  /*ae60*/  F2FP.BF16.F32.PACK_AB R34, R37, R36 ;  /* 0x000000242522723e */ /* 0x000fc400000010ff */
        /* <DEDUP_REMOVED lines=23> */
[----:B----4-:R-:W-:Y:S02]  /*afe0*/  F2FP.BF16.F32.PACK_AB R50, R53, R52 ;  /* 0x000000343532723e */ /* 0x010fe400000010ff */
[----:B------:R-:W4:Y:S01]  /*aff0*/  LDL.LU R122, [R1+0x6dc] ;  /* 0x0006dc00017a7983 */ /* 0x000f220000300800 */
[----:B------:R-:W-:Y:S01]  /*b000*/  IMAD.MOV.U32 R52, RZ, RZ, R125 ;  /* 0x000000ffff347224 */ /* 0x000fe200078e007d */
[----:B-----5:R-:W-:-:S02]  /*b010*/  F2FP.BF16.F32.PACK_AB R51, R55, R54 ;  /* 0x000000363733723e */ /* 0x020fc400000010ff */
[----:B------:R-:W4:Y:S01]  /*b020*/  LDL.LU R123, [R1+0x6d8] ;  /* 0x0006d800017b7983 */ /* 0x000f220000300800 */
[----:B------:R-:W-:Y:S01]  /*b030*/  IMAD.MOV.U32 R53, RZ, RZ, R126 ;  /* 0x000000ffff357224 */ /* 0x000fe200078e007e */
[----:B--2---:R-:W-:Y:S02]  /*b040*/  F2FP.BF16.F32.PACK_AB R56, R57, R56 ;  /* 0x000000383938723e */ /* 0x004fe400000010ff */
[----:B------:R-:W2:Y:S01]  /*b050*/  LDL.LU R124, [R1+0x6d4] ;  /* 0x0006d400017c7983 */ /* 0x000ea20000300800 */
[----:B------:R-:W-:Y:S01]  /*b060*/  IMAD.MOV.U32 R54, RZ, RZ, R127 ;  /* 0x000000ffff367224 */ /* 0x000fe200078e007f */
[----:B---3--:R-:W-:Y:S02]  /*b070*/  F2FP.BF16.F32.PACK_AB R57, R59, R58 ;  /* 0x0000003a3b39723e */ /* 0x008fe400000010ff */
[----:B------:R-:W2:Y:S01]  /*b080*/  LDL.LU R125, [R1+0x6d0] ;  /* 0x0006d000017d7983 */ /* 0x000ea20000300800 */
        /* <DEDUP_REMOVED lines=8> */
[----:B------:R-:W5:Y:S01]  /*b110*/  LDL.LU R128, [R1+0x6c4] ;  /* 0x0006c40001807983 */ /* 0x000f620000300800 */
[----:B------:R-:W-:Y:S01]  /*b120*/  IMAD.MOV.U32 R62, RZ, RZ, R131 ;  /* 0x000000ffff3e7224 */ /* 0x000fe200078e0083 */
[----:B------:R-:W-:-:S02]  /*b130*/  F2FP.BF16.F32.PACK_AB R65, R67, R66 ;  /* 0x000000424341723e */ /* 0x000fc400000010ff */
[----:B------:R-:W5:Y:S01]  /*b140*/  LDL.LU R129, [R1+0x6c0] ;  /* 0x0006c00001817983 */ /* 0x000f620000300800 */
[----:B------:R-:W-:Y:S01]  /*b150*/  IMAD.MOV.U32 R63, RZ, RZ, R132 ;  /* 0x000000ffff3f7224 */ /* 0x000fe200078e0084 */
[----:B------:R-:W-:Y:S02]  /*b160*/  F2FP.BF16.F32.PACK_AB R66, R69, R68 ;  /* 0x000000444542723e */ /* 0x000fe400000010ff */
[----:B------:R-:W5:Y:S01]  /*b170*/  LDL.LU R130, [R1+0x6bc] ;  /* 0x0006bc0001827983 */ /* 0x000f620000300800 */
        /* <DEDUP_REMOVED lines=12> */
[----:B------:R-:W-:-:S03]  /*b240*/  IMAD.MOV.U32 R76, RZ, RZ, R137 ;  /* 0x000000ffff4c7224 */ /* 0x000fc600078e0089 */
[----:B------:R-:W5:Y:S01]  /*b250*/  LDL.LU R135, [R1+0x6a8] ;  /* 0x0006a80001877983 */ /* 0x000f620000300800 */
[----:B------:R-:W-:Y:S01]  /*b260*/  F2FP.BF16.F32.PACK_AB R75, R79, R78 ;  /* 0x0000004e4f4b723e */ /* 0x000fe200000010ff */
[----:B------:R-:W-:Y:S02]  /*b270*/  IMAD.MOV.U32 R77, RZ, RZ, R138 ;  /* 0x000000ffff4d7224 */ /* 0x000fe400078e008a */
[----:B------:R-:W5:Y:S01]  /*b280*/  LDL.LU R136, [R1+0x6a4] ;  /* 0x0006a40001887983 */ /* 0x000f620000300800 */
[----:B------:R-:W-:-:S03]  /*b290*/  IMAD.MOV.U32 R78, RZ, RZ, R139 ;  /* 0x000000ffff4e7224 */ /* 0x000fc600078e008b */
[----:B------:R-:W5:Y:S01]  /*b2a0*/  LDL.LU R137, [R1+0x6a0] ;  /* 0x0006a00001897983 */ /* 0x000f620000300800 */
[----:B------:R-:W-:Y:S01]  /*b2b0*/  F2FP.BF16.F32.PACK_AB R80, R81, R80 ;  /* 0x000000505150723e */ /* 0x000fe200000010ff */
[----:B------:R-:W-:Y:S02]  /*b2c0*/  IMAD.MOV.U32 R79, RZ, RZ, R140 ;  /* 0x000000ffff4f7224 */ /* 0x000fe400078e008c */
[----:B------:R-:W5:Y:S01]  /*b2d0*/  LDL.LU R138, [R1+0x69c] ;  /* 0x00069c00018a7983 */ /* 0x000f620000300800 */
[----:B------:R-:W-:-:S03]  /*b2e0*/  F2FP.BF16.F32.PACK_AB R81, R83, R82 ;  /* 0x000000525351723e */ /* 0x000fc600000010ff */
[----:B------:R-:W5:Y:S04]  /*b2f0*/  LDL.LU R139, [R1+0x698] ;  /* 0x00069800018b7983 */ /* 0x000f680000300800 */
        /* <DEDUP_REMOVED lines=11> */
[----:B------:R-:W-:Y:S02]  /*b3b0*/  F2FP.BF16.F32.PACK_AB R88, R89, R88 ;  /* 0x000000585958723e */ /* 0x000fe400000010ff */
[----:B------:R-:W-:Y:S02]  /*b3c0*/  F2FP.BF16.F32.PACK_AB R89, R91, R90 ;  /* 0x0000005a5b59723e */ /* 0x000fe400000010ff */
        /* <DEDUP_REMOVED lines=12> */
[----:B------:R-:W-:Y:S02]  /*b490*/  F2FP.BF16.F32.PACK_AB R98, R101, R100 ;  /* 0x000000646562723e */ /* 0x000fe400000010ff */
[----:B------:R-:W5:Y:S01]  /*b4a0*/  LDL.LU R100, [R1+0x650] ;  /* 0x0006500001647983 */ /* 0x000f620000300800 */
[----:B------:R-:W-:Y:S01]  /*b4b0*/  F2FP.BF16.F32.PACK_AB R247, R2, R247 ;  /* 0x000000f702f7723e */ /* 0x000fe200000010ff */
[----:B------:R-:W-:Y:S02]  /*b4c0*/  IMAD.MOV.U32 R101, RZ, RZ, R149 ;  /* 0x000000ffff657224 */ /* 0x000fe400078e0095 */
[----:B------:R-:W5:Y:S01]  /*b4d0*/  LDL.LU R149, [R1+0x670] ;  /* 0x0006700001957983 */ /* 0x000f620000300800 */
[----:B------:R-:W-:Y:S01]  /*b4e0*/  F2FP.BF16.F32.PACK_AB R99, R103, R102 ;  /* 0x000000666763723e */ /* 0x000fe200000010ff */
[----:B------:R-:W-:-:S02]  /*b4f0*/  IMAD.MOV.U32 R102, RZ, RZ, R150 ;  /* 0x000000ffff667224 */ /* 0x000fc400078e0096 */
[----:B------:R-:W-:Y:S01]  /*b500*/  IMAD.MOV.U32 R103, RZ, RZ, R151 ;  /* 0x000000ffff677224 */ /* 0x000fe200078e0097 */
[----:B------:R-:W5:Y:S04]  /*b510*/  LDL.LU R150, [R1+0x66c] ;  /* 0x00066c0001967983 */ /* 0x000f680000300800 */
[----:B------:R-:W5:Y:S01]  /*b520*/  LDL.LU R151, [R1+0x668] ;  /* 0x0006680001977983 */ /* 0x000f620000300800 */
[----:B------:R-:W-:Y:S02]  /*b530*/  F2FP.BF16.F32.PACK_AB R246, R3, R246 ;  /* 0x000000f603f6723e */ /* 0x000fe400000010ff */
[----:B------:R-:W1:Y:S02]  /*b540*/  S2R R3, SR_TID.X ;  /* 0x0000000000037919 */ /* 0x000e640000002100 */
[----:B-1----:R-:W-:-:S05]  /*b550*/  IMAD.SHL.U32 R3, R3, 0x40, RZ ;  /* 0x0000004003037824 */ /* 0x002fca00078e00ff */
[----:B------:R-:W-:-:S05]  /*b560*/  LOP3.LUT R0, R0, 0x1800, R3, 0xf8, !PT ;  /* 0x0000180000007812 */ /* 0x000fca00078ef803 */
[C---:B------:R-:W-:Y:S01]  /*b570*/  VIADD R2, R0.reuse, UR60 ;  /* 0x0000003c00027c36 */ /* 0x040fe20008000000 */
[----:B------:R-:W-:Y:S02]  /*b580*/  LOP3.LUT R3, R0, 0x20, RZ, 0x3c, !PT ;  /* 0x0000002000037812 */ /* 0x000fe400078e3cff */
[----:B------:R-:W-:Y:S02]  /*b590*/  F2FP.BF16.F32.PACK_AB R120, R121, R120 ;  /* 0x000000787978723e */ /* 0x000fe400000010ff */
[----:B----4-:R-:W-:Y:S01]  /*b5a0*/  F2FP.BF16.F32.PACK_AB R121, R123, R122 ;  /* 0x0000007a7b79723e */ /* 0x010fe200000010ff */
[----:B------:R-:W-:Y:S01]  /*b5b0*/  VIADD R3, R3, UR60 ;  /* 0x0000003c03037c36 */ /* 0x000fe20008000000 */
[----:B--2---:R-:W-:Y:S02]  /*b5c0*/  F2FP.BF16.F32.PACK_AB R122, R125, R124 ;  /* 0x0000007c7d7a723e */ /* 0x004fe400000010ff */
[----:B---3--:R-:W-:Y:S01]  /*b5d0*/  F2FP.BF16.F32.PACK_AB R123, R127, R126 ;  /* 0x0000007e7f7b723e */ /* 0x008fe200000010ff */
[----:B-----5:R-:W-:Y:S04]  /*b5e0*/  STSM.16.M88.4 [R2], R100 ;  /* 0x0000006402007844 */ /* 0x020fe80000000200 */
[----:B------:R-:W-:Y:S04]  /*b5f0*/  STSM.16.M88.4 [R2+0x8000], R92 ;  /* 0x0080005c02007844 */ /* 0x000fe80000000200 */
        /* <DEDUP_REMOVED lines=14> */
[----:B------:R1:W-:Y:S04]  /*b6e0*/  STSM.16.M88.4 [R3], R60 ;  /* 0x0000003c03007844 */ /* 0x0003e80000000200 */
[----:B------:R-:W-:Y:S04]  /*b6f0*/  STSM.16.M88.4 [R3+0x8000], R52 ;  /* 0x0080003403007844 */ /* 0x000fe80000000200 */
[----:B-1----:R-:W2:Y:S04]  /*b700*/  LDL.LU R60, [R1+0x420] ;  /* 0x00042000013c7983 */ /* 0x002ea80000300800 */
[----:B------:R-:W2:Y:S04]  /*b710*/  LDL.LU R61, [R1+0x424] ;  /* 0x00042400013d7983 */ /* 0x000ea80000300800 */
[----:B------:R-:W2:Y:S04]  /*b720*/  LDL.LU R62, [R1+0x428] ;  /* 0x00042800013e7983 */ /* 0x000ea80000300800 */
[----:B------:R-:W2:Y:S04]  /*b730*/  LDL.LU R63, [R1+0x42c] ;  /* 0x00042c00013f7983 */ /* 0x000ea80000300800 */
[----:B------:R-:W3:Y:S04]  /*b740*/  LDL.LU R68, [R1+0x460] ;  /* 0x0004600001447983 */ /* 0x000ee80000300800 */
[----:B------:R-:W3:Y:S04]  /*b750*/  LDL.LU R69, [R1+0x464] ;  /* 0x0004640001457983 */ /* 0x000ee80000300800 */
[----:B------:R-:W3:Y:S04]  /*b760*/  LDL.LU R70, [R1+0x468] ;  /* 0x0004680001467983 */ /* 0x000ee80000300800 */
[----:B------:R-:W3:Y:S04]  /*b770*/  LDL.LU R71, [R1+0x46c] ;  /* 0x00046c0001477983 */ /* 0x000ee80000300800 */
[----:B------:R-:W4:Y:S04]  /*b780*/  LDL.LU R84, [R1+0x630] ;  /* 0x0006300001547983 */ /* 0x000f280000300800 */
[----:B------:R-:W4:Y:S04]  /*b790*/  LDL.LU R85, [R1+0x634] ;  /* 0x0006340001557983 */ /* 0x000f280000300800 */
[----:B------:R-:W4:Y:S04]  /*b7a0*/  LDL.LU R86, [R1+0x638] ;  /* 0x0006380001567983 */ /* 0x000f280000300800 */
[----:B------:R-:W4:Y:S04]  /*b7b0*/  LDL.LU R87, [R1+0x63c] ;  /* 0x00063c0001577983 */ /* 0x000f280000300800 */
[----:B------:R-:W5:Y:S04]  /*b7c0*/  LDL.LU R76, [R1+0x4a0] ;  /* 0x0004a000014c7983 */ /* 0x000f680000300800 */
[----:B------:R-:W-:Y:S04]  /*b7d0*/  STSM.16.M88.4 [R3+0x10000], R44 ;  /* 0x0100002c03007844 */ /* 0x000fe80000000200 */
[----:B------:R-:W5:Y:S04]  /*b7e0*/  LDL.LU R77, [R1+0x4a4] ;  /* 0x0004a400014d7983 */ /* 0x000f680000300800 */
[----:B------:R-:W-:Y:S04]  /*b7f0*/  STSM.16.M88.4 [R3+0x18000], R36 ;  /* 0x0180002403007844 */ /* 0x000fe80000000200 */
[----:B------:R-:W5:Y:S04]  /*b800*/  LDL.LU R78, [R1+0x4a8] ;  /* 0x0004a800014e7983 */ /* 0x000f680000300800 */
[----:B------:R1:W-:Y:S04]  /*b810*/  STSM.16.M88.4 [R3+0x2000], R28 ;  /* 0x0020001c03007844 */ /* 0x0003e80000000200 */
[----:B------:R-:W5:Y:S04]  /*b820*/  LDL.LU R79, [R1+0x4ac] ;  /* 0x0004ac00014f7983 */ /* 0x000f680000300800 */
[----:B-1----:R-:W2:Y:S01]  /*b830*/  LDL.LU R28, [R1+0x410] ;  /* 0x00041000011c7983 */ /* 0x002ea20000300800 */
[----:B------:R-:W-:-:S03]  /*b840*/  IMAD.MOV.U32 R31, RZ, RZ, R252 ;  /* 0x000000ffff1f7224 */ /* 0x000fc600078e00fc */
[----:B------:R-:W2:Y:S04]  /*b850*/  LDL.LU R29, [R1+0x414] ;  /* 0x00041400011d7983 */ /* 0x000ea80000300800 */
[----:B------:R-:W2:Y:S04]  /*b860*/  LDL.LU R30, [R1+0x418] ;  /* 0x00041800011e7983 */ /* 0x000ea80000300800 */
[----:B------:R-:W3:Y:S04]  /*b870*/  LDL.LU R252, [R1+0x664] ;  /* 0x0006640001fc7983 */ /* 0x000ee80000300800 */
[----:B------:R-:W2:Y:S04]  /*b880*/  LDL.LU R36, [R1+0x450] ;  /* 0x0004500001247983 */ /* 0x000ea80000300800 */
[----:B------:R-:W2:Y:S04]  /*b890*/  LDL.LU R37, [R1+0x454] ;  /* 0x0004540001257983 */ /* 0x000ea80000300800 */
[----:B------:R-:W2:Y:S04]  /*b8a0*/  LDL.LU R38, [R1+0x458] ;  /* 0x0004580001267983 */ /* 0x000ea80000300800 */
[----:B------:R-:W2:Y:S04]  /*b8b0*/  LDL.LU R39, [R1+0x45c] ;  /* 0x00045c0001277983 */ /* 0x000ea80000300800 */
[----:B------:R-:W2:Y:S01]  /*b8c0*/  LDL.LU R44, [R1+0x490] ;  /* 0x00049000012c7983 */ /* 0x000ea20000300800 */
[----:B---3--:R-:W-:-:S03]  /*b8d0*/  IMAD.MOV.U32 R45, RZ, RZ, R252 ;  /* 0x000000ffff2d7224 */ /* 0x008fc600078e00fc */
[----:B------:R-:W3:Y:S04]  /*b8e0*/  LDL.LU R252, [R1+0x660] ;  /* 0x0006600001fc7983 */ /* 0x000ee80000300800 */
[----:B------:R-:W3:Y:S04]  /*b8f0*/  LDL.LU R46, [R1+0x498] ;  /* 0x00049800012e7983 */ /* 0x000ee80000300800 */
[----:B------:R-:W3:Y:S04]  /*b900*/  LDL.LU R47, [R1+0x49c] ;  /* 0x00049c00012f7983 */ /* 0x000ee80000300800 */
[----:B------:R-:W3:Y:S04]  /*b910*/  LDL.LU R52, [R1+0x620] ;  /* 0x0006200001347983 */ /* 0x000ee80000300800 */
[----:B------:R-:W3:Y:S04]  /*b920*/  LDL.LU R53, [R1+0x624] ;  /* 0x0006240001357983 */ /* 0x000ee80000300800 */
[----:B------:R-:W3:Y:S01]  /*b930*/  LDL.LU R54, [R1+0x628] ;  /* 0x0006280001367983 */ /* 0x000ee20000300800 */
[----:B------:R-:W-:-:S03]  /*b940*/  LOP3.LUT R8, R0, 0x40, RZ, 0x3c, !PT ;  /* 0x0000004000087812 */ /* 0x000fc600078e3cff */
[----:B------:R-:W-:Y:S01]  /*b950*/  STSM.16.M88.4 [R3+0xa000], R224 ;  /* 0x00a000e003007844 */ /* 0x000fe20000000200 */
[----:B------:R-:W-:-:S03]  /*b960*/  F2FP.BF16.F32.PACK_AB R128, R129, R128 ;  /* 0x000000808180723e */ /* 0x000fc600000010ff */
[----:B------:R-:W-:Y:S01]  /*b970*/  STSM.16.M88.4 [R3+0x12000], R192 ;  /* 0x012000c003007844 */ /* 0x000fe20000000200 */
[----:B------:R-:W-:-:S03]  /*b980*/  F2FP.BF16.F32.PACK_AB R129, R131, R130 ;  /* 0x000000828381723e */ /* 0x000fc600000010ff */
[----:B------:R-:W-:Y:S01]  /*b990*/  STSM.16.M88.4 [R3+0x1a000], R160 ;  /* 0x01a000a003007844 */ /* 0x000fe20000000200 */
[----:B------:R-:W-:-:S03]  /*b9a0*/  F2FP.BF16.F32.PACK_AB R130, R133, R132 ;  /* 0x000000848582723e */ /* 0x000fc600000010ff */
[----:B------:R-:W-:Y:S01]  /*b9b0*/  STSM.16.M88.4 [R3+0x4000], R4 ;  /* 0x0040000403007844 */ /* 0x000fe20000000200 */
[----:B------:R-:W-:Y:S01]  /*b9c0*/  F2FP.BF16.F32.PACK_AB R131, R135, R134 ;  /* 0x000000868783723e */ /* 0x000fe200000010ff */
[----:B------:R-:W-:Y:S02]  /*b9d0*/  VIADD R8, R8, UR60 ;  /* 0x0000003c08087c36 */ /* 0x000fe40008000000 */
[----:B------:R-:W-:Y:S04]  /*b9e0*/  STSM.16.M88.4 [R3+0xc000], R164 ;  /* 0x00c000a403007844 */ /* 0x000fe80000000200 */
[----:B------:R-:W-:Y:S04]  /*b9f0*/  STSM.16.M88.4 [R3+0x14000], R196 ;  /* 0x014000c403007844 */ /* 0x000fe80000000200 */
[----:B------:R-:W-:Y:S04]  /*ba00*/  STSM.16.M88.4 [R3+0x1c000], R228 ;  /* 0x01c000e403007844 */ /* 0x000fe80000000200 */
[----:B------:R-:W-:Y:S04]  /*ba10*/  STSM.16.M88.4 [R3+0x6000], R32 ;  /* 0x0060002003007844 */ /* 0x000fe80000000200 */
[----:B------:R-:W-:Y:S04]  /*ba20*/  STSM.16.M88.4 [R3+0xe000], R64 ;  /* 0x00e0004003007844 */ /* 0x000fe80000000200 */
[----:B------:R-:W-:Y:S04]  /*ba30*/  STSM.16.M88.4 [R3+0x16000], R96 ;  /* 0x0160006003007844 */ /* 0x000fe80000000200 */
[----:B------:R-:W-:Y:S04]  /*ba40*/  STSM.16.M88.4 [R3+0x1e000], R128 ;  /* 0x01e0008003007844 */ /* 0x000fe80000000200 */
[----:B----4-:R-:W-:Y:S04]  /*ba50*/  STSM.16.M88.4 [R8], R84 ;  /* 0x0000005408007844 */ /* 0x010fe80000000200 */
[----:B-----5:R-:W-:Y:S04]  /*ba60*/  STSM.16.M88.4 [R8+0x8000], R76 ;  /* 0x0080004c08007844 */ /* 0x020fe80000000200 */
[----:B------:R-:W-:Y:S01]  /*ba70*/  STSM.16.M88.4 [R8+0x10000], R68 ;  /* 0x0100004408007844 */ /* 0x000fe20000000200 */
[----:B------:R-:W-:-:S03]  /*ba80*/  LOP3.LUT R0, R0, 0x60, RZ, 0x3c, !PT ;  /* 0x0000006000007812 */ /* 0x000fc600078e3cff */
[----:B--2---:R-:W-:Y:S01]  /*ba90*/  STSM.16.M88.4 [R8+0x18000], R60 ;  /* 0x0180003c08007844 */ /* 0x004fe20000000200 */
[----:B------:R-:W-:-:S03]  /*baa0*/  F2FP.BF16.F32.PACK_AB R104, R105, R104 ;  /* 0x000000686968723e */ /* 0x000fc600000010ff */
[----:B------:R-:W-:Y:S01]  /*bab0*/  STSM.16.M88.4 [R8+0x2000], R248 ;  /* 0x002000f808007844 */ /* 0x000fe20000000200 */
[----:B------:R-:W-:-:S03]  /*bac0*/  F2FP.BF16.F32.PACK_AB R105, R107, R106 ;  /* 0x0000006a6b69723e */ /* 0x000fc600000010ff */
[----:B------:R-:W-:Y:S01]  /*bad0*/  STSM.16.M88.4 [R8+0xa000], R216 ;  /* 0x00a000d808007844 */ /* 0x000fe20000000200 */
[----:B------:R-:W-:-:S03]  /*bae0*/  F2FP.BF16.F32.PACK_AB R136, R137, R136 ;  /* 0x000000888988723e */ /* 0x000fc600000010ff */
[----:B------:R-:W-:Y:S01]  /*baf0*/  STSM.16.M88.4 [R8+0x12000], R184 ;  /* 0x012000b808007844 */ /* 0x000fe20000000200 */
[----:B------:R-:W-:-:S03]  /*bb00*/  F2FP.BF16.F32.PACK_AB R106, R109, R108 ;  /* 0x0000006c6d6a723e */ /* 0x000fc600000010ff */
[----:B------:R-:W-:Y:S01]  /*bb10*/  STSM.16.M88.4 [R8+0x1a000], R152 ;  /* 0x01a0009808007844 */ /* 0x000fe20000000200 */
[----:B------:R-:W-:Y:S02]  /*bb20*/  F2FP.BF16.F32.PACK_AB R107, R111, R110 ;  /* 0x0000006e6f6b723e */ /* 0x000fe400000010ff */
[----:B------:R-:W-:Y:S01]  /*bb30*/  F2FP.BF16.F32.PACK_AB R137, R139, R138 ;  /* 0x0000008a8b89723e */ /* 0x000fe200000010ff */
[----:B------:R-:W-:Y:S01]  /*bb40*/  STSM.16.M88.4 [R8+0x4000], R12 ;  /* 0x0040000c08007844 */ /* 0x000fe20000000200 */
[----:B------:R-:W-:Y:S01]  /*bb50*/  F2FP.BF16.F32.PACK_AB R138, R141, R140 ;  /* 0x0000008c8d8a723e */ /* 0x000fe200000010ff */
[----:B------:R-:W-:Y:S01]  /*bb60*/  VIADD R0, R0, UR60 ;  /* 0x0000003c00007c36 */ /* 0x000fe20008000000 */
[----:B------:R-:W-:Y:S01]  /*bb70*/  F2FP.BF16.F32.PACK_AB R139, R143, R142 ;  /* 0x0000008e8f8b723e */ /* 0x000fe200000010ff */
[----:B------:R-:W-:Y:S04]  /*bb80*/  STSM.16.M88.4 [R8+0xc000], R172 ;  /* 0x00c000ac08007844 */ /* 0x000fe80000000200 */
[----:B------:R-:W-:Y:S04]  /*bb90*/  STSM.16.M88.4 [R8+0x14000], R204 ;  /* 0x014000cc08007844 */ /* 0x000fe80000000200 */
[----:B------:R-:W-:Y:S04]  /*bba0*/  STSM.16.M88.4 [R8+0x1c000], R236 ;  /* 0x01c000ec08007844 */ /* 0x000fe80000000200 */
[----:B------:R-:W-:Y:S04]  /*bbb0*/  STSM.16.M88.4 [R8+0x6000], R40 ;  /* 0x0060002808007844 */ /* 0x000fe80000000200 */
[----:B------:R-:W-:Y:S04]  /*bbc0*/  STSM.16.M88.4 [R8+0xe000], R72 ;  /* 0x00e0004808007844 */ /* 0x000fe80000000200 */
[----:B------:R-:W-:Y:S04]  /*bbd0*/  STSM.16.M88.4 [R8+0x16000], R104 ;  /* 0x0160006808007844 */ /* 0x000fe80000000200 */
[----:B------:R-:W-:Y:S01]  /*bbe0*/  STSM.16.M88.4 [R8+0x1e000], R136 ;  /* 0x01e0008808007844 */ /* 0x000fe20000000200 */
[----:B------:R-:W-:-:S02]  /*bbf0*/  F2FP.BF16.F32.PACK_AB R112, R113, R112 ;  /* 0x000000707170723e */ /* 0x000fc400000010ff */
[----:B------:R-:W-:Y:S02]  /*bc00*/  F2FP.BF16.F32.PACK_AB R113, R115, R114 ;  /* 0x000000727371723e */ /* 0x000fe400000010ff */
[----:B------:R-:W-:Y:S02]  /*bc10*/  F2FP.BF16.F32.PACK_AB R144, R145, R144 ;  /* 0x000000909190723e */ /* 0x000fe400000010ff */
[----:B------:R-:W-:Y:S02]  /*bc20*/  F2FP.BF16.F32.PACK_AB R114, R117, R116 ;  /* 0x000000747572723e */ /* 0x000fe400000010ff */
[----:B------:R-:W-:Y:S02]  /*bc30*/  F2FP.BF16.F32.PACK_AB R115, R119, R118 ;  /* 0x000000767773723e */ /* 0x000fe400000010ff */
[----:B------:R-:W-:Y:S02]  /*bc40*/  F2FP.BF16.F32.PACK_AB R145, R147, R146 ;  /* 0x000000929391723e */ /* 0x000fe400000010ff */
[----:B------:R-:W-:-:S02]  /*bc50*/  F2FP.BF16.F32.PACK_AB R146, R149, R148 ;  /* 0x000000949592723e */ /* 0x000fc400000010ff */
[----:B------:R-:W-:Y:S01]  /*bc60*/  F2FP.BF16.F32.PACK_AB R147, R151, R150 ;  /* 0x000000969793723e */ /* 0x000fe200000010ff */
[----:B------:R-:W-:-:S04]  /*bc70*/  ULOP3.LUT UR58, UR58, 0x3, URZ, 0xc0, !UPT ;  /* 0x000000033a3a7892 */ /* 0x000fc8000f8ec03f */
[----:B------:R-:W-:Y:S02]  /*bc80*/  ULEA UR9, UR58, UR11, 0x6 ;  /* 0x0000000b3a097291 */ /* 0x000fe4000f8e303f */
[----:B------:R-:W-:Y:S01]  /*bc90*/  ULEA UR8, UR58, UR60, 0xf ;  /* 0x0000003c3a087291 */ /* 0x000fe2000f8e783f */
[----:B------:R-:W-:Y:S01]  /*bca0*/  UMOV UR10, UR15 ;  /* 0x0000000f000a7c82 */ /* 0x000fe20008000000 */
[----:B------:R-:W-:Y:S01]  /*bcb0*/  ELECT P0, URZ, PT ;  /* 0x00000000003f782f */ /* 0x000fe20003800000 */
[----:B---3--:R-:W-:-:S05]  /*bcc0*/  IMAD.MOV.U32 R55, RZ, RZ, R252 ;  /* 0x000000ffff377224 */ /* 0x008fca00078e00fc */
[----:B------:R-:W-:Y:S04]  /*bcd0*/  STSM.16.M88.4 [R0], R52 ;  /* 0x0000003400007844 */ /* 0x000fe80000000200 */
        /* <DEDUP_REMOVED lines=14> */
[----:B------:R-:W-:Y:S01]  /*bdc0*/  STSM.16.M88.4 [R0+0x1e000], R144 ;  /* 0x01e0009000007844 */ /* 0x000fe20000000200 */
[----:B------:R1:W-:Y:S06]  /*bdd0*/  MEMBAR.ALL.CTA ;  /* 0x0000000000007992 */ /* 0x0003ec0000008000 */
[----:B-1----:R-:W1:Y:S02]  /*bde0*/  FENCE.VIEW.ASYNC.S ;  /* 0x00000000000073c6 */ /* 0x002e640000000000 */
[----:B-1----:R-:W-:Y:S06]  /*bdf0*/  BAR.SYNC.DEFER_BLOCKING 0x0 ;  /* 0x0000000000007b1d */ /* 0x002fec0000010000 */
[----:B------:R1:W-:Y:S01]  /*be00*/  UTMASTG.2D [UR8], [UR52] ;  /* 0x00000008340073b5 */ /* 0x0003e20008008000 */
[----:B------:R0:W-:Y:S01]  /*be10*/  UTMACMDFLUSH ;  /* 0x00000000000079b7 */ /* 0x0001e20000000000 */
[----:B------:R-:W-:-:S04]  /*be20*/  DEPBAR.LE SB0, 0x0 ;  /* 0x000080000000791a */ /* 0x000fc80000000000 */
[----:B------:R-:W-:Y:S06]  /*be30*/  BAR.SYNC.DEFER_BLOCKING 0x0 ;  /* 0x0000000000007b1d */ /* 0x000fec0000010000 */
[----:B-1----:R-:W-:Y:S05]  /*be40*/  EXIT ;  /* 0x000000000000794d */ /* 0x002fea0003800000 */
.L_x_48:
[----:B------:R-:W1:Y:S02]  /*be50*/  SYNCS.PHASECHK.TRANS64.TRYWAIT P0, [UR22+0x40000], R0 ;  /* 0x04000000ff0075a7 */ /* 0x000e640008000156 */
[----:B-1----:R-:W-:Y:S05]  /*be60*/  @!P0 BRA `(.L_x_48) ;  /* 0xfffffffc00f88947 */ /* 0x002fea000383ffff */
[----:B------:R-:W-:Y:S05]  /*be70*/  BRA `(.L_x_50) ;  /* 0xffffff9000047947 */ /* 0x000fea000383ffff */
.L_x_51:
[----:B------:R-:W-:-:S00]  /*be80*/  BRA `(.L_x_51) ;  /* 0xfffffffc00fc7947 */ /* 0x000fc0000383ffff */
[----:B------:R-:W-:-:S00]  /*be90*/  NOP ;  /* 0x0000000000007918 */ /* 0x000fc00000000000 */
        /* <DEDUP_REMOVED lines=14> */
.L_x_52:


//--------------------- .nv.shared.gluon_wgmma    --------------------------
	.section	.nv.shared.gluon_wgmma,"aw",@nobits
	.sectionflags	@""
	.align	16
	.zero		1024


//--------------------- .nv.shared.reserved.0     --------------------------
	.section	.nv.shared.reserved.0,"aw",@nobits
	.weak		__nv_reservedSMEM_offset_0_alias
	.size		__nv_reservedSMEM_offset_0_alias, 0, 0
	.other		__nv_reservedSMEM_offset_0_alias,@"STO_CUDA_RESERVED_SHARED STV_DEFAULT"
__nv_reservedSMEM_offset_0_alias:
	.zero		0


//--------------------- .nv.constant0.gluon_wgmma --------------------------
	.section	.nv.constant0.gluon_wgmma,"a",@progbits
	.sectionflags	@""
	.align	4
.nv.constant0.gluon_wgmma:
	.zero		608


//--------------------- SYMBOLS --------------------------

	.type		.nv.reservedSmem.offset0,@object
	.size		.nv.reservedSmem.offset0,0x4
